//
// Generated by NVIDIA NVVM Compiler
//
// Compiler Build ID: CL-36424714
// Cuda compilation tools, release 13.0, V13.0.88
// Based on NVVM 20.0.0
//

.version 9.0
.target sm_100
.address_size 64

	// .globl	_Z12vec_subtractfPKfPfi
.extern .shared .align 16 .b8 shared_xs[];
.global .align 4 .b8 __cudart_i2opi_f[24] = {65, 144, 67, 60, 153, 149, 98, 219, 192, 221, 52, 245, 209, 87, 39, 252, 41, 21, 68, 78, 110, 131, 249, 162};

.visible .entry _Z12vec_subtractfPKfPfi(
	.param .f32 _Z12vec_subtractfPKfPfi_param_0,
	.param .u64 .ptr .align 1 _Z12vec_subtractfPKfPfi_param_1,
	.param .u64 .ptr .align 1 _Z12vec_subtractfPKfPfi_param_2,
	.param .u32 _Z12vec_subtractfPKfPfi_param_3
)
{
	.reg .pred 	%p<3>;
	.reg .b32 	%r<11>;
	.reg .b32 	%f<4>;
	.reg .b64 	%rd<8>;

	ld.param.f32 	%f1, [_Z12vec_subtractfPKfPfi_param_0];
	ld.param.u64 	%rd3, [_Z12vec_subtractfPKfPfi_param_1];
	ld.param.u64 	%rd4, [_Z12vec_subtractfPKfPfi_param_2];
	ld.param.u32 	%r6, [_Z12vec_subtractfPKfPfi_param_3];
	mov.u32 	%r7, %ctaid.x;
	mov.u32 	%r1, %ntid.x;
	mov.u32 	%r8, %tid.x;
	mad.lo.s32 	%r10, %r7, %r1, %r8;
	setp.ge.u32 	%p1, %r10, %r6;
	@%p1 bra 	$L__BB0_3;
	mov.u32 	%r9, %nctaid.x;
	mul.lo.s32 	%r3, %r1, %r9;
	cvta.to.global.u64 	%rd1, %rd3;
	cvta.to.global.u64 	%rd2, %rd4;
$L__BB0_2:
	mul.wide.u32 	%rd5, %r10, 4;
	add.s64 	%rd6, %rd1, %rd5;
	ld.global.f32 	%f2, [%rd6];
	sub.f32 	%f3, %f1, %f2;
	add.s64 	%rd7, %rd2, %rd5;
	st.global.f32 	[%rd7], %f3;
	add.s32 	%r10, %r10, %r3;
	setp.lt.u32 	%p2, %r10, %r6;
	@%p2 bra 	$L__BB0_2;
$L__BB0_3:
	ret;

}
	// .globl	_Z14sum_sequentialPfiPKf
.visible .entry _Z14sum_sequentialPfiPKf(
	.param .u64 .ptr .align 1 _Z14sum_sequentialPfiPKf_param_0,
	.param .u32 _Z14sum_sequentialPfiPKf_param_1,
	.param .u64 .ptr .align 1 _Z14sum_sequentialPfiPKf_param_2
)
{
	.reg .pred 	%p<7>;
	.reg .b32 	%r<17>;
	.reg .b32 	%f<29>;
	.reg .b64 	%rd<11>;

	ld.param.u64 	%rd1, [_Z14sum_sequentialPfiPKf_param_0];
	ld.param.u32 	%r9, [_Z14sum_sequentialPfiPKf_param_1];
	ld.param.u64 	%rd2, [_Z14sum_sequentialPfiPKf_param_2];
	mov.u32 	%r1, %ctaid.x;
	mov.u32 	%r16, %ntid.x;
	mul.lo.s32 	%r3, %r1, %r16;
	shl.b32 	%r10, %r3, 1;
	mov.u32 	%r4, %tid.x;
	add.s32 	%r5, %r10, %r4;
	setp.ge.s32 	%p1, %r5, %r9;
	mov.f32 	%f28, 0f00000000;
	@%p1 bra 	$L__BB1_2;
	cvta.to.global.u64 	%rd3, %rd2;
	mul.wide.s32 	%rd4, %r5, 4;
	add.s64 	%rd5, %rd3, %rd4;
	ld.global.f32 	%f4, [%rd5];
	add.s32 	%r11, %r5, %r3;
	mul.wide.u32 	%rd6, %r11, 4;
	add.s64 	%rd7, %rd3, %rd6;
	ld.global.f32 	%f5, [%rd7];
	add.f32 	%f28, %f4, %f5;
$L__BB1_2:
	shl.b32 	%r12, %r4, 2;
	mov.u32 	%r13, shared_xs;
	add.s32 	%r6, %r13, %r12;
	st.shared.f32 	[%r6], %f28;
	bar.sync 	0;
	setp.lt.u32 	%p2, %r16, 66;
	@%p2 bra 	$L__BB1_6;
$L__BB1_3:
	shr.u32 	%r8, %r16, 1;
	setp.ge.u32 	%p3, %r4, %r8;
	@%p3 bra 	$L__BB1_5;
	shl.b32 	%r14, %r8, 2;
	add.s32 	%r15, %r6, %r14;
	ld.shared.f32 	%f6, [%r15];
	ld.shared.f32 	%f7, [%r6];
	add.f32 	%f8, %f6, %f7;
	st.shared.f32 	[%r6], %f8;
$L__BB1_5:
	bar.sync 	0;
	setp.gt.u32 	%p4, %r16, 131;
	mov.u32 	%r16, %r8;
	@%p4 bra 	$L__BB1_3;
$L__BB1_6:
	setp.gt.u32 	%p5, %r4, 31;
	@%p5 bra 	$L__BB1_9;
	ld.volatile.shared.f32 	%f9, [%r6+128];
	ld.volatile.shared.f32 	%f10, [%r6];
	add.f32 	%f11, %f9, %f10;
	st.volatile.shared.f32 	[%r6], %f11;
	ld.volatile.shared.f32 	%f12, [%r6+64];
	ld.volatile.shared.f32 	%f13, [%r6];
	add.f32 	%f14, %f12, %f13;
	st.volatile.shared.f32 	[%r6], %f14;
	ld.volatile.shared.f32 	%f15, [%r6+32];
	ld.volatile.shared.f32 	%f16, [%r6];
	add.f32 	%f17, %f15, %f16;
	st.volatile.shared.f32 	[%r6], %f17;
	ld.volatile.shared.f32 	%f18, [%r6+16];
	ld.volatile.shared.f32 	%f19, [%r6];
	add.f32 	%f20, %f18, %f19;
	st.volatile.shared.f32 	[%r6], %f20;
	ld.volatile.shared.f32 	%f21, [%r6+8];
	ld.volatile.shared.f32 	%f22, [%r6];
	add.f32 	%f23, %f21, %f22;
	st.volatile.shared.f32 	[%r6], %f23;
	ld.volatile.shared.f32 	%f24, [%r6+4];
	ld.volatile.shared.f32 	%f25, [%r6];
	add.f32 	%f26, %f24, %f25;
	st.volatile.shared.f32 	[%r6], %f26;
	setp.ne.s32 	%p6, %r4, 0;
	@%p6 bra 	$L__BB1_9;
	ld.shared.f32 	%f27, [shared_xs];
	cvta.to.global.u64 	%rd8, %rd1;
	mul.wide.u32 	%rd9, %r1, 4;
	add.s64 	%rd10, %rd8, %rd9;
	st.global.f32 	[%rd10], %f27;
$L__BB1_9:
	ret;

}
	// .globl	_Z7get_maxPKfPfi
.visible .entry _Z7get_maxPKfPfi(
	.param .u64 .ptr .align 1 _Z7get_maxPKfPfi_param_0,
	.param .u64 .ptr .align 1 _Z7get_maxPKfPfi_param_1,
	.param .u32 _Z7get_maxPKfPfi_param_2
)
{
	.reg .pred 	%p<8>;
	.reg .b32 	%r<17>;
	.reg .b32 	%f<10>;
	.reg .b64 	%rd<11>;

	ld.param.u64 	%rd1, [_Z7get_maxPKfPfi_param_0];
	ld.param.u64 	%rd2, [_Z7get_maxPKfPfi_param_1];
	ld.param.u32 	%r9, [_Z7get_maxPKfPfi_param_2];
	mov.u32 	%r1, %ctaid.x;
	mov.u32 	%r16, %ntid.x;
	mul.lo.s32 	%r3, %r1, %r16;
	shl.b32 	%r10, %r3, 1;
	mov.u32 	%r4, %tid.x;
	add.s32 	%r5, %r10, %r4;
	setp.ge.s32 	%p1, %r5, %r9;
	mov.f32 	%f9, 0fFF7FFFEE;
	@%p1 bra 	$L__BB2_2;
	cvta.to.global.u64 	%rd3, %rd1;
	mul.wide.s32 	%rd4, %r5, 4;
	add.s64 	%rd5, %rd3, %rd4;
	ld.global.f32 	%f5, [%rd5];
	add.s32 	%r11, %r5, %r3;
	mul.wide.u32 	%rd6, %r11, 4;
	add.s64 	%rd7, %rd3, %rd6;
	ld.global.f32 	%f6, [%rd7];
	setp.gt.f32 	%p2, %f5, %f6;
	selp.f32 	%f9, %f5, %f6, %p2;
$L__BB2_2:
	shl.b32 	%r12, %r4, 2;
	mov.u32 	%r13, shared_xs;
	add.s32 	%r6, %r13, %r12;
	st.shared.f32 	[%r6], %f9;
	bar.sync 	0;
	setp.lt.u32 	%p3, %r16, 2;
	@%p3 bra 	$L__BB2_7;
$L__BB2_3:
	mov.u32 	%r7, %r16;
	shr.u32 	%r16, %r7, 1;
	setp.ge.u32 	%p4, %r4, %r16;
	@%p4 bra 	$L__BB2_6;
	ld.shared.f32 	%f7, [%r6];
	shl.b32 	%r14, %r16, 2;
	add.s32 	%r15, %r6, %r14;
	ld.shared.f32 	%f3, [%r15];
	setp.geu.f32 	%p5, %f7, %f3;
	@%p5 bra 	$L__BB2_6;
	st.shared.f32 	[%r6], %f3;
$L__BB2_6:
	bar.sync 	0;
	setp.gt.u32 	%p6, %r7, 3;
	@%p6 bra 	$L__BB2_3;
$L__BB2_7:
	setp.ne.s32 	%p7, %r4, 0;
	@%p7 bra 	$L__BB2_9;
	ld.shared.f32 	%f8, [shared_xs];
	cvta.to.global.u64 	%rd8, %rd2;
	mul.wide.u32 	%rd9, %r1, 4;
	add.s64 	%rd10, %rd8, %rd9;
	st.global.f32 	[%rd10], %f8;
$L__BB2_9:
	ret;

}
	// .globl	_Z3siniPKfPf
.visible .entry _Z3siniPKfPf(
	.param .u32 _Z3siniPKfPf_param_0,
	.param .u64 .ptr .align 1 _Z3siniPKfPf_param_1,
	.param .u64 .ptr .align 1 _Z3siniPKfPf_param_2
)
{
	.local .align 4 .b8 	__local_depot3[28];
	.reg .b64 	%SP;
	.reg .b64 	%SPL;
	.reg .pred 	%p<10>;
	.reg .b32 	%r<45>;
	.reg .b32 	%f<28>;
	.reg .b64 	%rd<29>;
	.reg .b64 	%fd<3>;

	mov.u64 	%SPL, __local_depot3;
	ld.param.u32 	%r16, [_Z3siniPKfPf_param_0];
	ld.param.u64 	%rd9, [_Z3siniPKfPf_param_1];
	ld.param.u64 	%rd10, [_Z3siniPKfPf_param_2];
	add.u64 	%rd1, %SPL, 0;
	mov.u32 	%r17, %ntid.x;
	mov.u32 	%r18, %ctaid.x;
	mov.u32 	%r19, %tid.x;
	mad.lo.s32 	%r1, %r17, %r18, %r19;
	setp.ge.u32 	%p1, %r1, %r16;
	@%p1 bra 	$L__BB3_10;
	cvta.to.global.u64 	%rd12, %rd9;
	mul.wide.u32 	%rd13, %r1, 4;
	add.s64 	%rd14, %rd12, %rd13;
	ld.global.f32 	%f1, [%rd14];
	mul.f32 	%f7, %f1, 0f3F22F983;
	cvt.rni.s32.f32 	%r44, %f7;
	cvt.rn.f32.s32 	%f8, %r44;
	fma.rn.f32 	%f9, %f8, 0fBFC90FDA, %f1;
	fma.rn.f32 	%f10, %f8, 0fB3A22168, %f9;
	fma.rn.f32 	%f27, %f8, 0fA7C234C5, %f10;
	abs.f32 	%f3, %f1;
	setp.ltu.f32 	%p2, %f3, 0f47CE4780;
	@%p2 bra 	$L__BB3_9;
	setp.neu.f32 	%p3, %f3, 0f7F800000;
	@%p3 bra 	$L__BB3_4;
	mov.f32 	%f13, 0f00000000;
	mul.rn.f32 	%f27, %f1, %f13;
	mov.b32 	%r44, 0;
	bra.uni 	$L__BB3_9;
$L__BB3_4:
	mov.b32 	%r3, %f1;
	shl.b32 	%r21, %r3, 8;
	or.b32  	%r4, %r21, -2147483648;
	mov.b64 	%rd28, 0;
	mov.b32 	%r41, 0;
	mov.u64 	%rd26, __cudart_i2opi_f;
	mov.u64 	%rd27, %rd1;
$L__BB3_5:
	.pragma "nounroll";
	ld.global.nc.u32 	%r22, [%rd26];
	mad.wide.u32 	%rd17, %r22, %r4, %rd28;
	shr.u64 	%rd28, %rd17, 32;
	st.local.u32 	[%rd27], %rd17;
	add.s32 	%r41, %r41, 1;
	add.s64 	%rd27, %rd27, 4;
	add.s64 	%rd26, %rd26, 4;
	setp.ne.s32 	%p4, %r41, 6;
	@%p4 bra 	$L__BB3_5;
	shr.u32 	%r23, %r3, 23;
	st.local.u32 	[%rd1+24], %rd28;
	and.b32  	%r7, %r23, 31;
	and.b32  	%r24, %r23, 224;
	add.s32 	%r25, %r24, -128;
	shr.u32 	%r26, %r25, 5;
	mul.wide.u32 	%rd18, %r26, 4;
	sub.s64 	%rd8, %rd1, %rd18;
	ld.local.u32 	%r42, [%rd8+24];
	ld.local.u32 	%r43, [%rd8+20];
	setp.eq.s32 	%p5, %r7, 0;
	@%p5 bra 	$L__BB3_8;
	shf.l.wrap.b32 	%r42, %r43, %r42, %r7;
	ld.local.u32 	%r27, [%rd8+16];
	shf.l.wrap.b32 	%r43, %r27, %r43, %r7;
$L__BB3_8:
	shr.u32 	%r28, %r42, 30;
	shf.l.wrap.b32 	%r29, %r43, %r42, 2;
	shl.b32 	%r30, %r43, 2;
	shr.u32 	%r31, %r29, 31;
	add.s32 	%r32, %r31, %r28;
	neg.s32 	%r33, %r32;
	setp.lt.s32 	%p6, %r3, 0;
	selp.b32 	%r44, %r33, %r32, %p6;
	xor.b32  	%r34, %r29, %r3;
	shr.s32 	%r35, %r29, 31;
	xor.b32  	%r36, %r35, %r29;
	xor.b32  	%r37, %r35, %r30;
	cvt.u64.u32 	%rd19, %r36;
	shl.b64 	%rd20, %rd19, 32;
	cvt.u64.u32 	%rd21, %r37;
	or.b64  	%rd22, %rd20, %rd21;
	cvt.rn.f64.s64 	%fd1, %rd22;
	mul.f64 	%fd2, %fd1, 0d3BF921FB54442D19;
	cvt.rn.f32.f64 	%f11, %fd2;
	neg.f32 	%f12, %f11;
	setp.lt.s32 	%p7, %r34, 0;
	selp.f32 	%f27, %f12, %f11, %p7;
$L__BB3_9:
	mul.rn.f32 	%f14, %f27, %f27;
	and.b32  	%r39, %r44, 1;
	setp.eq.b32 	%p8, %r39, 1;
	selp.f32 	%f15, 0f3F800000, %f27, %p8;
	fma.rn.f32 	%f16, %f14, %f15, 0f00000000;
	fma.rn.f32 	%f17, %f14, 0f37CBAC00, 0fBAB607ED;
	selp.f32 	%f18, %f17, 0fB94D4153, %p8;
	selp.f32 	%f19, 0f3D2AAABB, 0f3C0885E4, %p8;
	fma.rn.f32 	%f20, %f18, %f14, %f19;
	selp.f32 	%f21, 0fBEFFFFFF, 0fBE2AAAA8, %p8;
	fma.rn.f32 	%f22, %f20, %f14, %f21;
	fma.rn.f32 	%f23, %f22, %f16, %f15;
	and.b32  	%r40, %r44, 2;
	setp.eq.s32 	%p9, %r40, 0;
	mov.f32 	%f24, 0f00000000;
	sub.f32 	%f25, %f24, %f23;
	selp.f32 	%f26, %f23, %f25, %p9;
	cvta.to.global.u64 	%rd23, %rd10;
	add.s64 	%rd25, %rd23, %rd13;
	st.global.f32 	[%rd25], %f26;
$L__BB3_10:
	ret;

}
	// .globl	_Z10log_normalPKfffPfif
.visible .entry _Z10log_normalPKfffPfif(
	.param .u64 .ptr .align 1 _Z10log_normalPKfffPfif_param_0,
	.param .f32 _Z10log_normalPKfffPfif_param_1,
	.param .f32 _Z10log_normalPKfffPfif_param_2,
	.param .u64 .ptr .align 1 _Z10log_normalPKfffPfif_param_3,
	.param .u32 _Z10log_normalPKfffPfif_param_4,
	.param .f32 _Z10log_normalPKfffPfif_param_5
)
{
	.local .align 4 .b8 	__local_depot4[28];
	.reg .b64 	%SP;
	.reg .b64 	%SPL;
	.reg .pred 	%p<17>;
	.reg .b32 	%r<77>;
	.reg .b32 	%f<57>;
	.reg .b64 	%rd<29>;
	.reg .b64 	%fd<56>;

	mov.u64 	%SPL, __local_depot4;
	ld.param.u64 	%rd9, [_Z10log_normalPKfffPfif_param_0];
	ld.param.f32 	%f8, [_Z10log_normalPKfffPfif_param_1];
	ld.param.f32 	%f9, [_Z10log_normalPKfffPfif_param_2];
	ld.param.u64 	%rd10, [_Z10log_normalPKfffPfif_param_3];
	ld.param.u32 	%r26, [_Z10log_normalPKfffPfif_param_4];
	ld.param.f32 	%f10, [_Z10log_normalPKfffPfif_param_5];
	add.u64 	%rd1, %SPL, 0;
	mov.u32 	%r28, %ntid.x;
	mov.u32 	%r29, %ctaid.x;
	mov.u32 	%r30, %tid.x;
	mad.lo.s32 	%r1, %r28, %r29, %r30;
	mov.f64 	%fd53, 0d401921FB54442D18;
	{
	.reg .b32 %temp; 
	mov.b64 	{%temp, %r69}, %fd53;
	}
	{
	.reg .b32 %temp; 
	mov.b64 	{%r70, %temp}, %fd53;
	}
	setp.gt.s32 	%p1, %r69, 1048575;
	mov.b32 	%r71, -1023;
	@%p1 bra 	$L__BB4_2;
	mov.f64 	%fd53, 0d437921FB54442D18;
	{
	.reg .b32 %temp; 
	mov.b64 	{%temp, %r69}, %fd53;
	}
	{
	.reg .b32 %temp; 
	mov.b64 	{%r70, %temp}, %fd53;
	}
	mov.b32 	%r71, -1077;
$L__BB4_2:
	add.s32 	%r32, %r69, -1;
	setp.gt.u32 	%p2, %r32, 2146435070;
	@%p2 bra 	$L__BB4_6;
	shr.u32 	%r35, %r69, 20;
	add.s32 	%r72, %r71, %r35;
	and.b32  	%r36, %r69, 1048575;
	or.b32  	%r37, %r36, 1072693248;
	mov.b64 	%fd54, {%r70, %r37};
	setp.lt.u32 	%p4, %r37, 1073127583;
	@%p4 bra 	$L__BB4_5;
	{
	.reg .b32 %temp; 
	mov.b64 	{%r38, %temp}, %fd54;
	}
	{
	.reg .b32 %temp; 
	mov.b64 	{%temp, %r39}, %fd54;
	}
	add.s32 	%r40, %r39, -1048576;
	mov.b64 	%fd54, {%r38, %r40};
	add.s32 	%r72, %r72, 1;
$L__BB4_5:
	add.f64 	%fd12, %fd54, 0dBFF0000000000000;
	add.f64 	%fd13, %fd54, 0d3FF0000000000000;
	rcp.approx.ftz.f64 	%fd14, %fd13;
	neg.f64 	%fd15, %fd13;
	fma.rn.f64 	%fd16, %fd15, %fd14, 0d3FF0000000000000;
	fma.rn.f64 	%fd17, %fd16, %fd16, %fd16;
	fma.rn.f64 	%fd18, %fd17, %fd14, %fd14;
	mul.f64 	%fd19, %fd12, %fd18;
	fma.rn.f64 	%fd20, %fd12, %fd18, %fd19;
	mul.f64 	%fd21, %fd20, %fd20;
	fma.rn.f64 	%fd22, %fd21, 0d3EB1380B3AE80F1E, 0d3ED0EE258B7A8B04;
	fma.rn.f64 	%fd23, %fd22, %fd21, 0d3EF3B2669F02676F;
	fma.rn.f64 	%fd24, %fd23, %fd21, 0d3F1745CBA9AB0956;
	fma.rn.f64 	%fd25, %fd24, %fd21, 0d3F3C71C72D1B5154;
	fma.rn.f64 	%fd26, %fd25, %fd21, 0d3F624924923BE72D;
	fma.rn.f64 	%fd27, %fd26, %fd21, 0d3F8999999999A3C4;
	fma.rn.f64 	%fd28, %fd27, %fd21, 0d3FB5555555555554;
	sub.f64 	%fd29, %fd12, %fd20;
	add.f64 	%fd30, %fd29, %fd29;
	neg.f64 	%fd31, %fd20;
	fma.rn.f64 	%fd32, %fd31, %fd12, %fd30;
	mul.f64 	%fd33, %fd18, %fd32;
	mul.f64 	%fd34, %fd21, %fd28;
	fma.rn.f64 	%fd35, %fd34, %fd20, %fd33;
	xor.b32  	%r41, %r72, -2147483648;
	mov.b32 	%r42, 1127219200;
	mov.b64 	%fd36, {%r41, %r42};
	mov.b32 	%r43, -2147483648;
	mov.b64 	%fd37, {%r43, %r42};
	sub.f64 	%fd38, %fd36, %fd37;
	fma.rn.f64 	%fd39, %fd38, 0d3FE62E42FEFA39EF, %fd20;
	fma.rn.f64 	%fd40, %fd38, 0dBFE62E42FEFA39EF, %fd39;
	sub.f64 	%fd41, %fd40, %fd20;
	sub.f64 	%fd42, %fd35, %fd41;
	fma.rn.f64 	%fd43, %fd38, 0d3C7ABC9E3B39803F, %fd42;
	add.f64 	%fd55, %fd39, %fd43;
	bra.uni 	$L__BB4_7;
$L__BB4_6:
	fma.rn.f64 	%fd11, %fd53, 0d7FF0000000000000, 0d7FF0000000000000;
	{
	.reg .b32 %temp; 
	mov.b64 	{%temp, %r33}, %fd53;
	}
	and.b32  	%r34, %r33, 2147483647;
	setp.eq.s32 	%p3, %r34, 0;
	selp.f64 	%fd55, 0dFFF0000000000000, %fd11, %p3;
$L__BB4_7:
	mul.f64 	%fd8, %fd55, 0dBFE0000000000000;
	setp.ge.u32 	%p5, %r1, %r26;
	@%p5 bra 	$L__BB4_17;
	setp.lt.f32 	%p6, %f9, 0f00800000;
	mul.f32 	%f11, %f9, 0f4B000000;
	selp.f32 	%f12, %f11, %f9, %p6;
	mov.b32 	%r44, %f12;
	add.s32 	%r45, %r44, -1059760811;
	and.b32  	%r46, %r45, -8388608;
	sub.s32 	%r47, %r44, %r46;
	mov.b32 	%f13, %r47;
	add.f32 	%f14, %f13, 0fBF800000;
	cvta.to.global.u64 	%rd12, %rd9;
	setp.eq.f32 	%p7, %f12, 0f00000000;
	fma.rn.f32 	%f15, %f12, 0f7F800000, 0f7F800000;
	setp.gt.u32 	%p8, %r44, 2139095039;
	fma.rn.f32 	%f16, %f14, 0fBE055027, 0f3E1039F6;
	fma.rn.f32 	%f17, %f16, %f14, 0fBDF8CDCC;
	fma.rn.f32 	%f18, %f17, %f14, 0f3E0F2955;
	fma.rn.f32 	%f19, %f18, %f14, 0fBE2AD8B9;
	fma.rn.f32 	%f20, %f19, %f14, 0f3E4CED0B;
	fma.rn.f32 	%f21, %f20, %f14, 0fBE7FFF22;
	fma.rn.f32 	%f22, %f21, %f14, 0f3EAAAA78;
	fma.rn.f32 	%f23, %f22, %f14, 0fBF000000;
	mul.f32 	%f24, %f14, %f23;
	fma.rn.f32 	%f25, %f24, %f14, %f14;
	cvt.rn.f32.s32 	%f26, %r46;
	selp.f32 	%f27, 0fC1B80000, 0f00000000, %p6;
	fma.rn.f32 	%f28, %f26, 0f34000000, %f27;
	fma.rn.f32 	%f29, %f28, 0f3F317218, %f25;
	selp.f32 	%f30, %f15, %f29, %p8;
	selp.f32 	%f31, 0fFF800000, %f30, %p7;
	cvt.f64.f32 	%fd44, %f31;
	fma.rn.f64 	%fd45, %fd44, 0dBFE0000000000000, %fd8;
	cvt.rn.f32.f64 	%f1, %fd45;
	mul.wide.u32 	%rd13, %r1, 4;
	add.s64 	%rd14, %rd12, %rd13;
	ld.global.f32 	%f2, [%rd14];
	mul.f32 	%f32, %f2, 0f3F22F983;
	cvt.rni.s32.f32 	%r76, %f32;
	cvt.rn.f32.s32 	%f33, %r76;
	fma.rn.f32 	%f34, %f33, 0fBFC90FDA, %f2;
	fma.rn.f32 	%f35, %f33, 0fB3A22168, %f34;
	fma.rn.f32 	%f56, %f33, 0fA7C234C5, %f35;
	abs.f32 	%f4, %f2;
	setp.ltu.f32 	%p9, %f4, 0f47CE4780;
	@%p9 bra 	$L__BB4_16;
	setp.neu.f32 	%p10, %f4, 0f7F800000;
	@%p10 bra 	$L__BB4_11;
	mov.f32 	%f38, 0f00000000;
	mul.rn.f32 	%f56, %f2, %f38;
	mov.b32 	%r76, 0;
	bra.uni 	$L__BB4_16;
$L__BB4_11:
	mov.b32 	%r13, %f2;
	shl.b32 	%r49, %r13, 8;
	or.b32  	%r14, %r49, -2147483648;
	mov.b64 	%rd28, 0;
	mov.b32 	%r73, 0;
	mov.u64 	%rd26, __cudart_i2opi_f;
	mov.u64 	%rd27, %rd1;
$L__BB4_12:
	.pragma "nounroll";
	ld.global.nc.u32 	%r50, [%rd26];
	mad.wide.u32 	%rd17, %r50, %r14, %rd28;
	shr.u64 	%rd28, %rd17, 32;
	st.local.u32 	[%rd27], %rd17;
	add.s32 	%r73, %r73, 1;
	add.s64 	%rd27, %rd27, 4;
	add.s64 	%rd26, %rd26, 4;
	setp.ne.s32 	%p11, %r73, 6;
	@%p11 bra 	$L__BB4_12;
	shr.u32 	%r51, %r13, 23;
	st.local.u32 	[%rd1+24], %rd28;
	and.b32  	%r17, %r51, 31;
	and.b32  	%r52, %r51, 224;
	add.s32 	%r53, %r52, -128;
	shr.u32 	%r54, %r53, 5;
	mul.wide.u32 	%rd18, %r54, 4;
	sub.s64 	%rd8, %rd1, %rd18;
	ld.local.u32 	%r74, [%rd8+24];
	ld.local.u32 	%r75, [%rd8+20];
	setp.eq.s32 	%p12, %r17, 0;
	@%p12 bra 	$L__BB4_15;
	shf.l.wrap.b32 	%r74, %r75, %r74, %r17;
	ld.local.u32 	%r55, [%rd8+16];
	shf.l.wrap.b32 	%r75, %r55, %r75, %r17;
$L__BB4_15:
	shr.u32 	%r56, %r74, 30;
	shf.l.wrap.b32 	%r57, %r75, %r74, 2;
	shl.b32 	%r58, %r75, 2;
	shr.u32 	%r59, %r57, 31;
	add.s32 	%r60, %r59, %r56;
	neg.s32 	%r61, %r60;
	setp.lt.s32 	%p13, %r13, 0;
	selp.b32 	%r76, %r61, %r60, %p13;
	xor.b32  	%r62, %r57, %r13;
	shr.s32 	%r63, %r57, 31;
	xor.b32  	%r64, %r63, %r57;
	xor.b32  	%r65, %r63, %r58;
	cvt.u64.u32 	%rd19, %r64;
	shl.b64 	%rd20, %rd19, 32;
	cvt.u64.u32 	%rd21, %r65;
	or.b64  	%rd22, %rd20, %rd21;
	cvt.rn.f64.s64 	%fd46, %rd22;
	mul.f64 	%fd47, %fd46, 0d3BF921FB54442D19;
	cvt.rn.f32.f64 	%f36, %fd47;
	neg.f32 	%f37, %f36;
	setp.lt.s32 	%p14, %r62, 0;
	selp.f32 	%f56, %f37, %f36, %p14;
$L__BB4_16:
	mul.rn.f32 	%f39, %f56, %f56;
	and.b32  	%r67, %r76, 1;
	setp.eq.b32 	%p15, %r67, 1;
	selp.f32 	%f40, 0f3F800000, %f56, %p15;
	fma.rn.f32 	%f41, %f39, %f40, 0f00000000;
	fma.rn.f32 	%f42, %f39, 0f37CBAC00, 0fBAB607ED;
	selp.f32 	%f43, %f42, 0fB94D4153, %p15;
	selp.f32 	%f44, 0f3D2AAABB, 0f3C0885E4, %p15;
	fma.rn.f32 	%f45, %f43, %f39, %f44;
	selp.f32 	%f46, 0fBEFFFFFF, 0fBE2AAAA8, %p15;
	fma.rn.f32 	%f47, %f45, %f39, %f46;
	fma.rn.f32 	%f48, %f47, %f41, %f40;
	and.b32  	%r68, %r76, 2;
	setp.eq.s32 	%p16, %r68, 0;
	mov.f32 	%f49, 0f00000000;
	sub.f32 	%f50, %f49, %f48;
	selp.f32 	%f51, %f48, %f50, %p16;
	sub.f32 	%f52, %f10, %f51;
	sub.f32 	%f53, %f52, %f8;
	cvt.f64.f32 	%fd48, %f53;
	mul.f64 	%fd49, %fd48, 0dBFE0000000000000;
	mul.f64 	%fd50, %fd49, %fd48;
	cvt.f64.f32 	%fd51, %f9;
	div.rn.f64 	%fd52, %fd50, %fd51;
	cvt.rn.f32.f64 	%f54, %fd52;
	add.f32 	%f55, %f1, %f54;
	cvta.to.global.u64 	%rd23, %rd10;
	add.s64 	%rd25, %rd23, %rd13;
	st.global.f32 	[%rd25], %f55;
$L__BB4_17:
	ret;

}
	// .globl	_Z15unNormalised_wsPKffPfi
.visible .entry _Z15unNormalised_wsPKffPfi(
	.param .u64 .ptr .align 1 _Z15unNormalised_wsPKffPfi_param_0,
	.param .f32 _Z15unNormalised_wsPKffPfi_param_1,
	.param .u64 .ptr .align 1 _Z15unNormalised_wsPKffPfi_param_2,
	.param .u32 _Z15unNormalised_wsPKffPfi_param_3
)
{
	.reg .pred 	%p<2>;
	.reg .b32 	%r<8>;
	.reg .b32 	%f<16>;
	.reg .b64 	%rd<8>;

	ld.param.u64 	%rd1, [_Z15unNormalised_wsPKffPfi_param_0];
	ld.param.f32 	%f1, [_Z15unNormalised_wsPKffPfi_param_1];
	ld.param.u64 	%rd2, [_Z15unNormalised_wsPKffPfi_param_2];
	ld.param.u32 	%r2, [_Z15unNormalised_wsPKffPfi_param_3];
	mov.u32 	%r3, %ntid.x;
	mov.u32 	%r4, %ctaid.x;
	mov.u32 	%r5, %tid.x;
	mad.lo.s32 	%r1, %r3, %r4, %r5;
	setp.ge.u32 	%p1, %r1, %r2;
	@%p1 bra 	$L__BB5_2;
	cvta.to.global.u64 	%rd3, %rd1;
	cvta.to.global.u64 	%rd4, %rd2;
	mul.wide.u32 	%rd5, %r1, 4;
	add.s64 	%rd6, %rd3, %rd5;
	ld.global.f32 	%f2, [%rd6];
	sub.f32 	%f3, %f2, %f1;
	fma.rn.f32 	%f4, %f3, 0f3BBB989D, 0f3F000000;
	cvt.sat.f32.f32 	%f5, %f4;
	mov.f32 	%f6, 0f4B400001;
	mov.f32 	%f7, 0f437C0000;
	fma.rm.f32 	%f8, %f5, %f7, %f6;
	add.f32 	%f9, %f8, 0fCB40007F;
	neg.f32 	%f10, %f9;
	fma.rn.f32 	%f11, %f3, 0f3FB8AA3B, %f10;
	fma.rn.f32 	%f12, %f3, 0f32A57060, %f11;
	mov.b32 	%r6, %f8;
	shl.b32 	%r7, %r6, 23;
	mov.b32 	%f13, %r7;
	ex2.approx.ftz.f32 	%f14, %f12;
	mul.f32 	%f15, %f14, %f13;
	add.s64 	%rd7, %rd4, %rd5;
	st.global.f32 	[%rd7], %f15;
$L__BB5_2:
	ret;

}
	// .globl	_Z12normalise_wsPffi
.visible .entry _Z12normalise_wsPffi(
	.param .u64 .ptr .align 1 _Z12normalise_wsPffi_param_0,
	.param .f32 _Z12normalise_wsPffi_param_1,
	.param .u32 _Z12normalise_wsPffi_param_2
)
{
	.reg .pred 	%p<2>;
	.reg .b32 	%r<6>;
	.reg .b32 	%f<4>;
	.reg .b64 	%rd<5>;

	ld.param.u64 	%rd1, [_Z12normalise_wsPffi_param_0];
	ld.param.f32 	%f1, [_Z12normalise_wsPffi_param_1];
	ld.param.u32 	%r2, [_Z12normalise_wsPffi_param_2];
	mov.u32 	%r3, %ntid.x;
	mov.u32 	%r4, %ctaid.x;
	mov.u32 	%r5, %tid.x;
	mad.lo.s32 	%r1, %r3, %r4, %r5;
	setp.ge.u32 	%p1, %r1, %r2;
	@%p1 bra 	$L__BB6_2;
	cvta.to.global.u64 	%rd2, %rd1;
	mul.wide.u32 	%rd3, %r1, 4;
	add.s64 	%rd4, %rd2, %rd3;
	ld.global.f32 	%f2, [%rd4];
	div.rn.f32 	%f3, %f2, %f1;
	st.global.f32 	[%rd4], %f3;
$L__BB6_2:
	ret;

}


// ===== COMPILED SASS (sm_100) =====

	.target	sm_100

	.elftype	@"ET_EXEC"


//--------------------- .note.nv.tkinfo           --------------------------
	.section	.note.nv.tkinfo,"",@"SHT_NOTE"
	.sectionflags	@"SHF_NOTE_NV_TKINFO"
	.tkinfo
        /*0018*/ 	.word	0x00000002
        /*0030*/ 	.string	""
        /*0030*/ 	.string	"ptxas"
        /*0030*/ 	.string	"Cuda compilation tools, release 13.0, V13.0.88"
        /*0030*/ 	.string	"Build cuda_13.0.r13.0/compiler.36424714_0"
        /*0030*/ 	.string	"-arch sm_100 -m 64 "



//--------------------- .note.nv.cuinfo           --------------------------
	.section	.note.nv.cuinfo,"",@"SHT_NOTE"
	.sectionflags	@"SHF_NOTE_NV_CUINFO"
        /*0018*/ 	.short	0x0002
        /*001a*/ 	.short	0x0064
        /*001c*/ 	.short	0x0082
	.zero		2


//--------------------- .nv.info                  --------------------------
	.section	.nv.info,"",@"SHT_CUDA_INFO"
	.align	4


	//----- nvinfo : EIATTR_REGCOUNT
	.align		4
        /*0000*/ 	.byte	0x04, 0x2f
        /*0002*/ 	.short	(.L_2 - .L_1)
	.align		4
.L_1:
        /*0004*/ 	.word	index@(_Z12vec_subtractfPKfPfi)
        /*0008*/ 	.word	0x00000010


	//----- nvinfo : EIATTR_FRAME_SIZE
	.align		4
.L_2:
        /*000c*/ 	.byte	0x04, 0x11
        /*000e*/ 	.short	(.L_4 - .L_3)
	.align		4
.L_3:
        /*0010*/ 	.word	index@(_Z12vec_subtractfPKfPfi)
        /*0014*/ 	.word	0x00000000


	//----- nvinfo : EIATTR_REGCOUNT
	.align		4
.L_4:
        /*0018*/ 	.byte	0x04, 0x2f
        /*001a*/ 	.short	(.L_6 - .L_5)
	.align		4
.L_5:
        /*001c*/ 	.word	index@(_Z14sum_sequentialPfiPKf)
        /*0020*/ 	.word	0x0000000d


	//----- nvinfo : EIATTR_FRAME_SIZE
	.align		4
.L_6:
        /*0024*/ 	.byte	0x04, 0x11
        /*0026*/ 	.short	(.L_8 - .L_7)
	.align		4
.L_7:
        /*0028*/ 	.word	index@(_Z14sum_sequentialPfiPKf)
        /*002c*/ 	.word	0x00000000


	//----- nvinfo : EIATTR_REGCOUNT
	.align		4
.L_8:
        /*0030*/ 	.byte	0x04, 0x2f
        /*0032*/ 	.short	(.L_10 - .L_9)
	.align		4
.L_9:
        /*0034*/ 	.word	index@(_Z7get_maxPKfPfi)
        /*0038*/ 	.word	0x0000000e


	//----- nvinfo : EIATTR_FRAME_SIZE
	.align		4
.L_10:
        /*003c*/ 	.byte	0x04, 0x11
        /*003e*/ 	.short	(.L_12 - .L_11)
	.align		4
.L_11:
        /*0040*/ 	.word	index@(_Z7get_maxPKfPfi)
        /*0044*/ 	.word	0x00000000


	//----- nvinfo : EIATTR_REGCOUNT
	.align		4
.L_12:
        /*0048*/ 	.byte	0x04, 0x2f
        /*004a*/ 	.short	(.L_14 - .L_13)
	.align		4
.L_13:
        /*004c*/ 	.word	index@(_Z3siniPKfPf)
        /*0050*/ 	.word	0x00000012


	//----- nvinfo : EIATTR_FRAME_SIZE
	.align		4
.L_14:
        /*0054*/ 	.byte	0x04, 0x11
        /*0056*/ 	.short	(.L_16 - .L_15)
	.align		4
.L_15:
        /*0058*/ 	.word	index@(_Z3siniPKfPf)
        /*005c*/ 	.word	0x00000000


	//----- nvinfo : EIATTR_REGCOUNT
	.align		4
.L_16:
        /*0060*/ 	.byte	0x04, 0x2f
        /*0062*/ 	.short	(.L_18 - .L_17)
	.align		4
.L_17:
        /*0064*/ 	.word	index@(_Z10log_normalPKfffPfif)
        /*0068*/ 	.word	0x0000001a


	//----- nvinfo : EIATTR_FRAME_SIZE
	.align		4
.L_18:
        /*006c*/ 	.byte	0x04, 0x11
        /*006e*/ 	.short	(.L_20 - .L_19)
	.align		4
.L_19:
        /*0070*/ 	.word	index@($__internal_1_$__cuda_sm20_div_rn_f64_full)
        /*0074*/ 	.word	0x00000000


	//----- nvinfo : EIATTR_FRAME_SIZE
	.align		4
.L_20:
        /*0078*/ 	.byte	0x04, 0x11
        /*007a*/ 	.short	(.L_22 - .L_21)
	.align		4
.L_21:
        /*007c*/ 	.word	index@(_Z10log_normalPKfffPfif)
        /*0080*/ 	.word	0x00000000


	//----- nvinfo : EIATTR_REGCOUNT
	.align		4
.L_22:
        /*0084*/ 	.byte	0x04, 0x2f
        /*0086*/ 	.short	(.L_24 - .L_23)
	.align		4
.L_23:
        /*0088*/ 	.word	index@(_Z15unNormalised_wsPKffPfi)
        /*008c*/ 	.word	0x0000000c


	//----- nvinfo : EIATTR_FRAME_SIZE
	.align		4
.L_24:
        /*0090*/ 	.byte	0x04, 0x11
        /*0092*/ 	.short	(.L_26 - .L_25)
	.align		4
.L_25:
        /*0094*/ 	.word	index@(_Z15unNormalised_wsPKffPfi)
        /*0098*/ 	.word	0x00000000


	//----- nvinfo : EIATTR_REGCOUNT
	.align		4
.L_26:
        /*009c*/ 	.byte	0x04, 0x2f
        /*009e*/ 	.short	(.L_28 - .L_27)
	.align		4
.L_27:
        /*00a0*/ 	.word	index@(_Z12normalise_wsPffi)
        /*00a4*/ 	.word	0x00000010


	//----- nvinfo : EIATTR_FRAME_SIZE
	.align		4
.L_28:
        /*00a8*/ 	.byte	0x04, 0x11
        /*00aa*/ 	.short	(.L_30 - .L_29)
	.align		4
.L_29:
        /*00ac*/ 	.word	index@($__internal_0_$__cuda_sm3x_div_rn_noftz_f32_slowpath)
        /*00b0*/ 	.word	0x00000000


	//----- nvinfo : EIATTR_FRAME_SIZE
	.align		4
.L_30:
        /*00b4*/ 	.byte	0x04, 0x11
        /*00b6*/ 	.short	(.L_32 - .L_31)
	.align		4
.L_31:
        /*00b8*/ 	.word	index@(_Z12normalise_wsPffi)
        /*00bc*/ 	.word	0x00000000


	//----- nvinfo : EIATTR_MIN_STACK_SIZE
	.align		4
.L_32:
        /*00c0*/ 	.byte	0x04, 0x12
        /*00c2*/ 	.short	(.L_34 - .L_33)
	.align		4
.L_33:
        /*00c4*/ 	.word	index@(_Z12normalise_wsPffi)
        /*00c8*/ 	.word	0x00000000


	//----- nvinfo : EIATTR_MIN_STACK_SIZE
	.align		4
.L_34:
        /*00cc*/ 	.byte	0x04, 0x12
        /*00ce*/ 	.short	(.L_36 - .L_35)
	.align		4
.L_35:
        /*00d0*/ 	.word	index@(_Z15unNormalised_wsPKffPfi)
        /*00d4*/ 	.word	0x00000000


	//----- nvinfo : EIATTR_MIN_STACK_SIZE
	.align		4
.L_36:
        /*00d8*/ 	.byte	0x04, 0x12
        /*00da*/ 	.short	(.L_38 - .L_37)
	.align		4
.L_37:
        /*00dc*/ 	.word	index@(_Z10log_normalPKfffPfif)
        /*00e0*/ 	.word	0x00000000


	//----- nvinfo : EIATTR_MIN_STACK_SIZE
	.align		4
.L_38:
        /*00e4*/ 	.byte	0x04, 0x12
        /*00e6*/ 	.short	(.L_40 - .L_39)
	.align		4
.L_39:
        /*00e8*/ 	.word	index@(_Z3siniPKfPf)
        /*00ec*/ 	.word	0x00000000


	//----- nvinfo : EIATTR_MIN_STACK_SIZE
	.align		4
.L_40:
        /*00f0*/ 	.byte	0x04, 0x12
        /*00f2*/ 	.short	(.L_42 - .L_41)
	.align		4
.L_41:
        /*00f4*/ 	.word	index@(_Z7get_maxPKfPfi)
        /*00f8*/ 	.word	0x00000000


	//----- nvinfo : EIATTR_MIN_STACK_SIZE
	.align		4
.L_42:
        /*00fc*/ 	.byte	0x04, 0x12
        /*00fe*/ 	.short	(.L_44 - .L_43)
	.align		4
.L_43:
        /*0100*/ 	.word	index@(_Z14sum_sequentialPfiPKf)
        /*0104*/ 	.word	0x00000000


	//----- nvinfo : EIATTR_MIN_STACK_SIZE
	.align		4
.L_44:
        /*0108*/ 	.byte	0x04, 0x12
        /*010a*/ 	.short	(.L_46 - .L_45)
	.align		4
.L_45:
        /*010c*/ 	.word	index@(_Z12vec_subtractfPKfPfi)
        /*0110*/ 	.word	0x00000000
.L_46:


//--------------------- .nv.compat                --------------------------
	.section	.nv.compat,"",@"SHT_CUDA_COMPAT_INFO"
	.align	4
        /*0000*/ 	.byte	0x02, 0x09, 0x00, 0x00, 0x02, 0x02, 0x01, 0x00, 0x02, 0x05, 0x05, 0x00, 0x03, 0x07, 0x01, 0x01
        /*0010*/ 	.byte	0x02, 0x03, 0x00, 0x00, 0x02, 0x06, 0x01, 0x00, 0x04, 0x0b, 0x08, 0x00, 0x01, 0x00, 0x00, 0x00
        /*0020*/ 	.byte	0x00, 0x00, 0x00, 0x00


//--------------------- .nv.info._Z12normalise_wsPffi --------------------------
	.section	.nv.info._Z12normalise_wsPffi,"",@"SHT_CUDA_INFO"
	.sectionflags	@""
	.align	4


	//----- nvinfo : EIATTR_CUDA_API_VERSION
	.align		4
        /*0000*/ 	.byte	0x04, 0x37
        /*0002*/ 	.short	(.L_48 - .L_47)
.L_47:
        /*0004*/ 	.word	0x00000082


	//----- nvinfo : EIATTR_KPARAM_INFO
	.align		4
.L_48:
        /*0008*/ 	.byte	0x04, 0x17
        /*000a*/ 	.short	(.L_50 - .L_49)
.L_49:
        /*000c*/ 	.word	0x00000000
        /*0010*/ 	.short	0x0002
        /*0012*/ 	.short	0x000c
        /*0014*/ 	.byte	0x00, 0xf0, 0x11, 0x00


	//----- nvinfo : EIATTR_KPARAM_INFO
	.align		4
.L_50:
        /*0018*/ 	.byte	0x04, 0x17
        /*001a*/ 	.short	(.L_52 - .L_51)
.L_51:
        /*001c*/ 	.word	0x00000000
        /*0020*/ 	.short	0x0001
        /*0022*/ 	.short	0x0008
        /*0024*/ 	.byte	0x00, 0xf0, 0x11, 0x00


	//----- nvinfo : EIATTR_KPARAM_INFO
	.align		4
.L_52:
        /*0028*/ 	.byte	0x04, 0x17
        /*002a*/ 	.short	(.L_54 - .L_53)
.L_53:
        /*002c*/ 	.word	0x00000000
        /*0030*/ 	.short	0x0000
        /*0032*/ 	.short	0x0000
        /*0034*/ 	.byte	0x00, 0xf5, 0x21, 0x00


	//----- nvinfo : EIATTR_SPARSE_MMA_MASK
	.align		4
.L_54:
        /*0038*/ 	.byte	0x03, 0x50
        /*003a*/ 	.short	0x0000


	//----- nvinfo : EIATTR_MAXREG_COUNT
	.align		4
        /*003c*/ 	.byte	0x03, 0x1b
        /*003e*/ 	.short	0x00ff


	//----- nvinfo : EIATTR_MERCURY_ISA_VERSION
	.align		4
        /*0040*/ 	.byte	0x03, 0x5f
        /*0042*/ 	.short	0x0101


	//----- nvinfo : EIATTR_VRC_CTA_INIT_COUNT
	.align		4
        /*0044*/ 	.byte	0x02, 0x4a
	.zero		1
	.zero		1


	//----- nvinfo : EIATTR_EXIT_INSTR_OFFSETS
	.align		4
        /*0048*/ 	.byte	0x04, 0x1c
        /*004a*/ 	.short	(.L_56 - .L_55)


	//   ....[0]....
.L_55:
        /*004c*/ 	.word	0x00000070


	//   ....[1]....
        /*0050*/ 	.word	0x000001b0


	//----- nvinfo : EIATTR_CRS_STACK_SIZE
	.align		4
.L_56:
        /*0054*/ 	.byte	0x04, 0x1e
        /*0056*/ 	.short	(.L_58 - .L_57)
.L_57:
        /*0058*/ 	.word	0x00000000


	//----- nvinfo : EIATTR_CBANK_PARAM_SIZE
	.align		4
.L_58:
        /*005c*/ 	.byte	0x03, 0x19
        /*005e*/ 	.short	0x0010


	//----- nvinfo : EIATTR_PARAM_CBANK
	.align		4
        /*0060*/ 	.byte	0x04, 0x0a
        /*0062*/ 	.short	(.L_60 - .L_59)
	.align		4
.L_59:
        /*0064*/ 	.word	index@(.nv.constant0._Z12normalise_wsPffi)
        /*0068*/ 	.short	0x0380
        /*006a*/ 	.short	0x0010


	//----- nvinfo : EIATTR_SW_WAR
	.align		4
.L_60:
        /*006c*/ 	.byte	0x04, 0x36
        /*006e*/ 	.short	(.L_62 - .L_61)
.L_61:
        /*0070*/ 	.word	0x00000008
.L_62:


//--------------------- .nv.info._Z15unNormalised_wsPKffPfi --------------------------
	.section	.nv.info._Z15unNormalised_wsPKffPfi,"",@"SHT_CUDA_INFO"
	.sectionflags	@""
	.align	4


	//----- nvinfo : EIATTR_CUDA_API_VERSION
	.align		4
        /*0000*/ 	.byte	0x04, 0x37
        /*0002*/ 	.short	(.L_64 - .L_63)
.L_63:
        /*0004*/ 	.word	0x00000082


	//----- nvinfo : EIATTR_KPARAM_INFO
	.align		4
.L_64:
        /*0008*/ 	.byte	0x04, 0x17
        /*000a*/ 	.short	(.L_66 - .L_65)
.L_65:
        /*000c*/ 	.word	0x00000000
        /*0010*/ 	.short	0x0003
        /*0012*/ 	.short	0x0018
        /*0014*/ 	.byte	0x00, 0xf0, 0x11, 0x00


	//----- nvinfo : EIATTR_KPARAM_INFO
	.align		4
.L_66:
        /*0018*/ 	.byte	0x04, 0x17
        /*001a*/ 	.short	(.L_68 - .L_67)
.L_67:
        /*001c*/ 	.word	0x00000000
        /*0020*/ 	.short	0x0002
        /*0022*/ 	.short	0x0010
        /*0024*/ 	.byte	0x00, 0xf5, 0x21, 0x00


	//----- nvinfo : EIATTR_KPARAM_INFO
	.align		4
.L_68:
        /*0028*/ 	.byte	0x04, 0x17
        /*002a*/ 	.short	(.L_70 - .L_69)
.L_69:
        /*002c*/ 	.word	0x00000000
        /*0030*/ 	.short	0x0001
        /*0032*/ 	.short	0x0008
        /*0034*/ 	.byte	0x00, 0xf0, 0x11, 0x00


	//----- nvinfo : EIATTR_KPARAM_INFO
	.align		4
.L_70:
        /*0038*/ 	.byte	0x04, 0x17
        /*003a*/ 	.short	(.L_72 - .L_71)
.L_71:
        /*003c*/ 	.word	0x00000000
        /*0040*/ 	.short	0x0000
        /*0042*/ 	.short	0x0000
        /*0044*/ 	.byte	0x00, 0xf5, 0x21, 0x00


	//----- nvinfo : EIATTR_SPARSE_MMA_MASK
	.align		4
.L_72:
        /*0048*/ 	.byte	0x03, 0x50
        /*004a*/ 	.short	0x0000


	//----- nvinfo : EIATTR_MAXREG_COUNT
	.align		4
        /*004c*/ 	.byte	0x03, 0x1b
        /*004e*/ 	.short	0x00ff


	//----- nvinfo : EIATTR_MERCURY_ISA_VERSION
	.align		4
        /*0050*/ 	.byte	0x03, 0x5f
        /*0052*/ 	.short	0x0101


	//----- nvinfo : EIATTR_VRC_CTA_INIT_COUNT
	.align		4
        /*0054*/ 	.byte	0x02, 0x4a
	.zero		1
	.zero		1


	//----- nvinfo : EIATTR_EXIT_INSTR_OFFSETS
	.align		4
        /*0058*/ 	.byte	0x04, 0x1c
        /*005a*/ 	.short	(.L_74 - .L_73)


	//   ....[0]....
.L_73:
        /*005c*/ 	.word	0x00000070


	//   ....[1]....
        /*0060*/ 	.word	0x000001b0


	//----- nvinfo : EIATTR_CBANK_PARAM_SIZE
	.align		4
.L_74:
        /*0064*/ 	.byte	0x03, 0x19
        /*0066*/ 	.short	0x001c


	//----- nvinfo : EIATTR_PARAM_CBANK
	.align		4
        /*0068*/ 	.byte	0x04, 0x0a
        /*006a*/ 	.short	(.L_76 - .L_75)
	.align		4
.L_75:
        /*006c*/ 	.word	index@(.nv.constant0._Z15unNormalised_wsPKffPfi)
        /*0070*/ 	.short	0x0380
        /*0072*/ 	.short	0x001c


	//----- nvinfo : EIATTR_SW_WAR
	.align		4
.L_76:
        /*0074*/ 	.byte	0x04, 0x36
        /*0076*/ 	.short	(.L_78 - .L_77)
.L_77:
        /*0078*/ 	.word	0x00000008
.L_78:


//--------------------- .nv.info._Z10log_normalPKfffPfif --------------------------
	.section	.nv.info._Z10log_normalPKfffPfif,"",@"SHT_CUDA_INFO"
	.sectionflags	@""
	.align	4


	//----- nvinfo : EIATTR_CUDA_API_VERSION
	.align		4
        /*0000*/ 	.byte	0x04, 0x37
        /*0002*/ 	.short	(.L_80 - .L_79)
.L_79:
        /*0004*/ 	.word	0x00000082


	//----- nvinfo : EIATTR_KPARAM_INFO
	.align		4
.L_80:
        /*0008*/ 	.byte	0x04, 0x17
        /*000a*/ 	.short	(.L_82 - .L_81)
.L_81:
        /*000c*/ 	.word	0x00000000
        /*0010*/ 	.short	0x0005
        /*0012*/ 	.short	0x001c
        /*0014*/ 	.byte	0x00, 0xf0, 0x11, 0x00


	//----- nvinfo : EIATTR_KPARAM_INFO
	.align		4
.L_82:
        /*0018*/ 	.byte	0x04, 0x17
        /*001a*/ 	.short	(.L_84 - .L_83)
.L_83:
        /*001c*/ 	.word	0x00000000
        /*0020*/ 	.short	0x0004
        /*0022*/ 	.short	0x0018
        /*0024*/ 	.byte	0x00, 0xf0, 0x11, 0x00


	//----- nvinfo : EIATTR_KPARAM_INFO
	.align		4
.L_84:
        /*0028*/ 	.byte	0x04, 0x17
        /*002a*/ 	.short	(.L_86 - .L_85)
.L_85:
        /*002c*/ 	.word	0x00000000
        /*0030*/ 	.short	0x0003
        /*0032*/ 	.short	0x0010
        /*0034*/ 	.byte	0x00, 0xf5, 0x21, 0x00


	//----- nvinfo : EIATTR_KPARAM_INFO
	.align		4
.L_86:
        /*0038*/ 	.byte	0x04, 0x17
        /*003a*/ 	.short	(.L_88 - .L_87)
.L_87:
        /*003c*/ 	.word	0x00000000
        /*0040*/ 	.short	0x0002
        /*0042*/ 	.short	0x000c
        /*0044*/ 	.byte	0x00, 0xf0, 0x11, 0x00


	//----- nvinfo : EIATTR_KPARAM_INFO
	.align		4
.L_88:
        /*0048*/ 	.byte	0x04, 0x17
        /*004a*/ 	.short	(.L_90 - .L_89)
.L_89:
        /*004c*/ 	.word	0x00000000
        /*0050*/ 	.short	0x0001
        /*0052*/ 	.short	0x0008
        /*0054*/ 	.byte	0x00, 0xf0, 0x11, 0x00


	//----- nvinfo : EIATTR_KPARAM_INFO
	.align		4
.L_90:
        /*0058*/ 	.byte	0x04, 0x17
        /*005a*/ 	.short	(.L_92 - .L_91)
.L_91:
        /*005c*/ 	.word	0x00000000
        /*0060*/ 	.short	0x0000
        /*0062*/ 	.short	0x0000
        /*0064*/ 	.byte	0x00, 0xf5, 0x21, 0x00


	//----- nvinfo : EIATTR_SPARSE_MMA_MASK
	.align		4
.L_92:
        /*0068*/ 	.byte	0x03, 0x50
        /*006a*/ 	.short	0x0000


	//----- nvinfo : EIATTR_MAXREG_COUNT
	.align		4
        /*006c*/ 	.byte	0x03, 0x1b
        /*006e*/ 	.short	0x00ff


	//----- nvinfo : EIATTR_MERCURY_ISA_VERSION
	.align		4
        /*0070*/ 	.byte	0x03, 0x5f
        /*0072*/ 	.short	0x0101


	//----- nvinfo : EIATTR_VRC_CTA_INIT_COUNT
	.align		4
        /*0074*/ 	.byte	0x02, 0x4a
	.zero		1
	.zero		1


	//----- nvinfo : EIATTR_EXIT_INSTR_OFFSETS
	.align		4
        /*0078*/ 	.byte	0x04, 0x1c
        /*007a*/ 	.short	(.L_94 - .L_93)


	//   ....[0]....
.L_93:
        /*007c*/ 	.word	0x000003b0


	//   ....[1]....
        /*0080*/ 	.word	0x00000fd0


	//----- nvinfo : EIATTR_CRS_STACK_SIZE
	.align		4
.L_94:
        /*0084*/ 	.byte	0x04, 0x1e
        /*0086*/ 	.short	(.L_96 - .L_95)
.L_95:
        /*0088*/ 	.word	0x00000000


	//----- nvinfo : EIATTR_CBANK_PARAM_SIZE
	.align		4
.L_96:
        /*008c*/ 	.byte	0x03, 0x19
        /*008e*/ 	.short	0x0020


	//----- nvinfo : EIATTR_PARAM_CBANK
	.align		4
        /*0090*/ 	.byte	0x04, 0x0a
        /*0092*/ 	.short	(.L_98 - .L_97)
	.align		4
.L_97:
        /*0094*/ 	.word	index@(.nv.constant0._Z10log_normalPKfffPfif)
        /*0098*/ 	.short	0x0380
        /*009a*/ 	.short	0x0020


	//----- nvinfo : EIATTR_SW_WAR
	.align		4
.L_98:
        /*009c*/ 	.byte	0x04, 0x36
        /*009e*/ 	.short	(.L_100 - .L_99)
.L_99:
        /*00a0*/ 	.word	0x00000008
.L_100:


//--------------------- .nv.info._Z3siniPKfPf     --------------------------
	.section	.nv.info._Z3siniPKfPf,"",@"SHT_CUDA_INFO"
	.sectionflags	@""
	.align	4


	//----- nvinfo : EIATTR_CUDA_API_VERSION
	.align		4
        /*0000*/ 	.byte	0x04, 0x37
        /*0002*/ 	.short	(.L_102 - .L_101)
.L_101:
        /*0004*/ 	.word	0x00000082


	//----- nvinfo : EIATTR_KPARAM_INFO
	.align		4
.L_102:
        /*0008*/ 	.byte	0x04, 0x17
        /*000a*/ 	.short	(.L_104 - .L_103)
.L_103:
        /*000c*/ 	.word	0x00000000
        /*0010*/ 	.short	0x0002
        /*0012*/ 	.short	0x0010
        /*0014*/ 	.byte	0x00, 0xf5, 0x21, 0x00


	//----- nvinfo : EIATTR_KPARAM_INFO
	.align		4
.L_104:
        /*0018*/ 	.byte	0x04, 0x17
        /*001a*/ 	.short	(.L_106 - .L_105)
.L_105:
        /*001c*/ 	.word	0x00000000
        /*0020*/ 	.short	0x0001
        /*0022*/ 	.short	0x0008
        /*0024*/ 	.byte	0x00, 0xf5, 0x21, 0x00


	//----- nvinfo : EIATTR_KPARAM_INFO
	.align		4
.L_106:
        /*0028*/ 	.byte	0x04, 0x17
        /*002a*/ 	.short	(.L_108 - .L_107)
.L_107:
        /*002c*/ 	.word	0x00000000
        /*0030*/ 	.short	0x0000
        /*0032*/ 	.short	0x0000
        /*0034*/ 	.byte	0x00, 0xf0, 0x11, 0x00


	//----- nvinfo : EIATTR_SPARSE_MMA_MASK
	.align		4
.L_108:
        /*0038*/ 	.byte	0x03, 0x50
        /*003a*/ 	.short	0x0000


	//----- nvinfo : EIATTR_MAXREG_COUNT
	.align		4
        /*003c*/ 	.byte	0x03, 0x1b
        /*003e*/ 	.short	0x00ff


	//----- nvinfo : EIATTR_MERCURY_ISA_VERSION
	.align		4
        /*0040*/ 	.byte	0x03, 0x5f
        /*0042*/ 	.short	0x0101


	//----- nvinfo : EIATTR_VRC_CTA_INIT_COUNT
	.align		4
        /*0044*/ 	.byte	0x02, 0x4a
	.zero		1
	.zero		1


	//----- nvinfo : EIATTR_EXIT_INSTR_OFFSETS
	.align		4
        /*0048*/ 	.byte	0x04, 0x1c
        /*004a*/ 	.short	(.L_110 - .L_109)


	//   ....[0]....
.L_109:
        /*004c*/ 	.word	0x00000070


	//   ....[1]....
        /*0050*/ 	.word	0x000008a0


	//----- nvinfo : EIATTR_CRS_STACK_SIZE
	.align		4
.L_110:
        /*0054*/ 	.byte	0x04, 0x1e
        /*0056*/ 	.short	(.L_112 - .L_111)
.L_111:
        /*0058*/ 	.word	0x00000000


	//----- nvinfo : EIATTR_CBANK_PARAM_SIZE
	.align		4
.L_112:
        /*005c*/ 	.byte	0x03, 0x19
        /*005e*/ 	.short	0x0018


	//----- nvinfo : EIATTR_PARAM_CBANK
	.align		4
        /*0060*/ 	.byte	0x04, 0x0a
        /*0062*/ 	.short	(.L_114 - .L_113)
	.align		4
.L_113:
        /*0064*/ 	.word	index@(.nv.constant0._Z3siniPKfPf)
        /*0068*/ 	.short	0x0380
        /*006a*/ 	.short	0x0018


	//----- nvinfo : EIATTR_SW_WAR
	.align		4
.L_114:
        /*006c*/ 	.byte	0x04, 0x36
        /*006e*/ 	.short	(.L_116 - .L_115)
.L_115:
        /*0070*/ 	.word	0x00000008
.L_116:


//--------------------- .nv.info._Z7get_maxPKfPfi --------------------------
	.section	.nv.info._Z7get_maxPKfPfi,"",@"SHT_CUDA_INFO"
	.sectionflags	@""
	.align	4


	//----- nvinfo : EIATTR_CUDA_API_VERSION
	.align		4
        /*0000*/ 	.byte	0x04, 0x37
        /*0002*/ 	.short	(.L_118 - .L_117)
.L_117:
        /*0004*/ 	.word	0x00000082


	//----- nvinfo : EIATTR_KPARAM_INFO
	.align		4
.L_118:
        /*0008*/ 	.byte	0x04, 0x17
        /*000a*/ 	.short	(.L_120 - .L_119)
.L_119:
        /*000c*/ 	.word	0x00000000
        /*0010*/ 	.short	0x0002
        /*0012*/ 	.short	0x0010
        /*0014*/ 	.byte	0x00, 0xf0, 0x11, 0x00


	//----- nvinfo : EIATTR_KPARAM_INFO
	.align		4
.L_120:
        /*0018*/ 	.byte	0x04, 0x17
        /*001a*/ 	.short	(.L_122 - .L_121)
.L_121:
        /*001c*/ 	.word	0x00000000
        /*0020*/ 	.short	0x0001
        /*0022*/ 	.short	0x0008
        /*0024*/ 	.byte	0x00, 0xf5, 0x21, 0x00


	//----- nvinfo : EIATTR_KPARAM_INFO
	.align		4
.L_122:
        /*0028*/ 	.byte	0x04, 0x17
        /*002a*/ 	.short	(.L_124 - .L_123)
.L_123:
        /*002c*/ 	.word	0x00000000
        /*0030*/ 	.short	0x0000
        /*0032*/ 	.short	0x0000
        /*0034*/ 	.byte	0x00, 0xf5, 0x21, 0x00


	//----- nvinfo : EIATTR_SPARSE_MMA_MASK
	.align		4
.L_124:
        /*0038*/ 	.byte	0x03, 0x50
        /*003a*/ 	.short	0x0000


	//----- nvinfo : EIATTR_MAXREG_COUNT
	.align		4
        /*003c*/ 	.byte	0x03, 0x1b
        /*003e*/ 	.short	0x00ff


	//----- nvinfo : EIATTR_NUM_BARRIERS
	.align		4
        /*0040*/ 	.byte	0x02, 0x4c
        /*0042*/ 	.byte	0x01
	.zero		1


	//----- nvinfo : EIATTR_MERCURY_ISA_VERSION
	.align		4
        /*0044*/ 	.byte	0x03, 0x5f
        /*0046*/ 	.short	0x0101


	//----- nvinfo : EIATTR_VRC_CTA_INIT_COUNT
	.align		4
        /*0048*/ 	.byte	0x02, 0x4a
	.zero		1
	.zero		1


	//----- nvinfo : EIATTR_EXIT_INSTR_OFFSETS
	.align		4
        /*004c*/ 	.byte	0x04, 0x1c
        /*004e*/ 	.short	(.L_126 - .L_125)


	//   ....[0]....
.L_125:
        /*0050*/ 	.word	0x000002a0


	//   ....[1]....
        /*0054*/ 	.word	0x00000320


	//----- nvinfo : EIATTR_CRS_STACK_SIZE
	.align		4
.L_126:
        /*0058*/ 	.byte	0x04, 0x1e
        /*005a*/ 	.short	(.L_128 - .L_127)
.L_127:
        /*005c*/ 	.word	0x00000000


	//----- nvinfo : EIATTR_CBANK_PARAM_SIZE
	.align		4
.L_128:
        /*0060*/ 	.byte	0x03, 0x19
        /*0062*/ 	.short	0x0014


	//----- nvinfo : EIATTR_PARAM_CBANK
	.align		4
        /*0064*/ 	.byte	0x04, 0x0a
        /*0066*/ 	.short	(.L_130 - .L_129)
	.align		4
.L_129:
        /*0068*/ 	.word	index@(.nv.constant0._Z7get_maxPKfPfi)
        /*006c*/ 	.short	0x0380
        /*006e*/ 	.short	0x0014


	//----- nvinfo : EIATTR_SW_WAR
	.align		4
.L_130:
        /*0070*/ 	.byte	0x04, 0x36
        /*0072*/ 	.short	(.L_132 - .L_131)
.L_131:
        /*0074*/ 	.word	0x00000008
.L_132:


//--------------------- .nv.info._Z14sum_sequentialPfiPKf --------------------------
	.section	.nv.info._Z14sum_sequentialPfiPKf,"",@"SHT_CUDA_INFO"
	.sectionflags	@""
	.align	4


	//----- nvinfo : EIATTR_CUDA_API_VERSION
	.align		4
        /*0000*/ 	.byte	0x04, 0x37
        /*0002*/ 	.short	(.L_134 - .L_133)
.L_133:
        /*0004*/ 	.word	0x00000082


	//----- nvinfo : EIATTR_KPARAM_INFO
	.align		4
.L_134:
        /*0008*/ 	.byte	0x04, 0x17
        /*000a*/ 	.short	(.L_136 - .L_135)
.L_135:
        /*000c*/ 	.word	0x00000000
        /*0010*/ 	.short	0x0002
        /*0012*/ 	.short	0x0010
        /*0014*/ 	.byte	0x00, 0xf5, 0x21, 0x00


	//----- nvinfo : EIATTR_KPARAM_INFO
	.align		4
.L_136:
        /*0018*/ 	.byte	0x04, 0x17
        /*001a*/ 	.short	(.L_138 - .L_137)
.L_137:
        /*001c*/ 	.word	0x00000000
        /*0020*/ 	.short	0x0001
        /*0022*/ 	.short	0x0008
        /*0024*/ 	.byte	0x00, 0xf0, 0x11, 0x00


	//----- nvinfo : EIATTR_KPARAM_INFO
	.align		4
.L_138:
        /*0028*/ 	.byte	0x04, 0x17
        /*002a*/ 	.short	(.L_140 - .L_139)
.L_139:
        /*002c*/ 	.word	0x00000000
        /*0030*/ 	.short	0x0000
        /*0032*/ 	.short	0x0000
        /*0034*/ 	.byte	0x00, 0xf5, 0x21, 0x00


	//----- nvinfo : EIATTR_SPARSE_MMA_MASK
	.align		4
.L_140:
        /*0038*/ 	.byte	0x03, 0x50
        /*003a*/ 	.short	0x0000


	//----- nvinfo : EIATTR_MAXREG_COUNT
	.align		4
        /*003c*/ 	.byte	0x03, 0x1b
        /*003e*/ 	.short	0x00ff


	//----- nvinfo : EIATTR_NUM_BARRIERS
	.align		4
        /*0040*/ 	.byte	0x02, 0x4c
        /*0042*/ 	.byte	0x01
	.zero		1


	//----- nvinfo : EIATTR_MERCURY_ISA_VERSION
	.align		4
        /*0044*/ 	.byte	0x03, 0x5f
        /*0046*/ 	.short	0x0101


	//----- nvinfo : EIATTR_VRC_CTA_INIT_COUNT
	.align		4
        /*0048*/ 	.byte	0x02, 0x4a
	.zero		1
	.zero		1


	//----- nvinfo : EIATTR_EXIT_INSTR_OFFSETS
	.align		4
        /*004c*/ 	.byte	0x04, 0x1c
        /*004e*/ 	.short	(.L_142 - .L_141)


	//   ....[0]....
.L_141:
        /*0050*/ 	.word	0x00000260


	//   ....[1]....
        /*0054*/ 	.word	0x00000400


	//   ....[2]....
        /*0058*/ 	.word	0x00000480


	//----- nvinfo : EIATTR_CBANK_PARAM_SIZE
	.align		4
.L_142:
        /*005c*/ 	.byte	0x03, 0x19
        /*005e*/ 	.short	0x0018


	//----- nvinfo : EIATTR_PARAM_CBANK
	.align		4
        /*0060*/ 	.byte	0x04, 0x0a
        /*0062*/ 	.short	(.L_144 - .L_143)
	.align		4
.L_143:
        /*0064*/ 	.word	index@(.nv.constant0._Z14sum_sequentialPfiPKf)
        /*0068*/ 	.short	0x0380
        /*006a*/ 	.short	0x0018


	//----- nvinfo : EIATTR_SW_WAR
	.align		4
.L_144:
        /*006c*/ 	.byte	0x04, 0x36
        /*006e*/ 	.short	(.L_146 - .L_145)
.L_145:
        /*0070*/ 	.word	0x00000008
.L_146:


//--------------------- .nv.info._Z12vec_subtractfPKfPfi --------------------------
	.section	.nv.info._Z12vec_subtractfPKfPfi,"",@"SHT_CUDA_INFO"
	.sectionflags	@""
	.align	4


	//----- nvinfo : EIATTR_CUDA_API_VERSION
	.align		4
        /*0000*/ 	.byte	0x04, 0x37
        /*0002*/ 	.short	(.L_148 - .L_147)
.L_147:
        /*0004*/ 	.word	0x00000082


	//----- nvinfo : EIATTR_KPARAM_INFO
	.align		4
.L_148:
        /*0008*/ 	.byte	0x04, 0x17
        /*000a*/ 	.short	(.L_150 - .L_149)
.L_149:
        /*000c*/ 	.word	0x00000000
        /*0010*/ 	.short	0x0003
        /*0012*/ 	.short	0x0018
        /*0014*/ 	.byte	0x00, 0xf0, 0x11, 0x00


	//----- nvinfo : EIATTR_KPARAM_INFO
	.align		4
.L_150:
        /*0018*/ 	.byte	0x04, 0x17
        /*001a*/ 	.short	(.L_152 - .L_151)
.L_151:
        /*001c*/ 	.word	0x00000000
        /*0020*/ 	.short	0x0002
        /*0022*/ 	.short	0x0010
        /*0024*/ 	.byte	0x00, 0xf5, 0x21, 0x00


	//----- nvinfo : EIATTR_KPARAM_INFO
	.align		4
.L_152:
        /*0028*/ 	.byte	0x04, 0x17
        /*002a*/ 	.short	(.L_154 - .L_153)
.L_153:
        /*002c*/ 	.word	0x00000000
        /*0030*/ 	.short	0x0001
        /*0032*/ 	.short	0x0008
        /*0034*/ 	.byte	0x00, 0xf5, 0x21, 0x00


	//----- nvinfo : EIATTR_KPARAM_INFO
	.align		4
.L_154:
        /*0038*/ 	.byte	0x04, 0x17
        /*003a*/ 	.short	(.L_156 - .L_155)
.L_155:
        /*003c*/ 	.word	0x00000000
        /*0040*/ 	.short	0x0000
        /*0042*/ 	.short	0x0000
        /*0044*/ 	.byte	0x00, 0xf0, 0x11, 0x00


	//----- nvinfo : EIATTR_SPARSE_MMA_MASK
	.align		4
.L_156:
        /*0048*/ 	.byte	0x03, 0x50
        /*004a*/ 	.short	0x0000


	//----- nvinfo : EIATTR_MAXREG_COUNT
	.align		4
        /*004c*/ 	.byte	0x03, 0x1b
        /*004e*/ 	.short	0x00ff


	//----- nvinfo : EIATTR_MERCURY_ISA_VERSION
	.align		4
        /*0050*/ 	.byte	0x03, 0x5f
        /*0052*/ 	.short	0x0101


	//----- nvinfo : EIATTR_VRC_CTA_INIT_COUNT
	.align		4
        /*0054*/ 	.byte	0x02, 0x4a
	.zero		1
	.zero		1


	//----- nvinfo : EIATTR_EXIT_INSTR_OFFSETS
	.align		4
        /*0058*/ 	.byte	0x04, 0x1c
        /*005a*/ 	.short	(.L_158 - .L_157)


	//   ....[0]....
.L_157:
        /*005c*/ 	.word	0x00000070


	//   ....[1]....
        /*0060*/ 	.word	0x00000160


	//----- nvinfo : EIATTR_CRS_STACK_SIZE
	.align		4
.L_158:
        /*0064*/ 	.byte	0x04, 0x1e
        /*0066*/ 	.short	(.L_160 - .L_159)
.L_159:
        /*0068*/ 	.word	0x00000000


	//----- nvinfo : EIATTR_CBANK_PARAM_SIZE
	.align		4
.L_160:
        /*006c*/ 	.byte	0x03, 0x19
        /*006e*/ 	.short	0x001c


	//----- nvinfo : EIATTR_PARAM_CBANK
	.align		4
        /*0070*/ 	.byte	0x04, 0x0a
        /*0072*/ 	.short	(.L_162 - .L_161)
	.align		4
.L_161:
        /*0074*/ 	.word	index@(.nv.constant0._Z12vec_subtractfPKfPfi)
        /*0078*/ 	.short	0x0380
        /*007a*/ 	.short	0x001c


	//----- nvinfo : EIATTR_SW_WAR
	.align		4
.L_162:
        /*007c*/ 	.byte	0x04, 0x36
        /*007e*/ 	.short	(.L_164 - .L_163)
.L_163:
        /*0080*/ 	.word	0x00000008
.L_164:


//--------------------- .nv.callgraph             --------------------------
	.section	.nv.callgraph,"",@"SHT_CUDA_CALLGRAPH"
	.align	4
	.sectionentsize	8
	.align		4
        /*0000*/ 	.word	0x00000000
	.align		4
        /*0004*/ 	.word	0xffffffff
	.align		4
        /*0008*/ 	.word	0x00000000
	.align		4
        /*000c*/ 	.word	0xfffffffe
	.align		4
        /*0010*/ 	.word	0x00000000
	.align		4
        /*0014*/ 	.word	0xfffffffd
	.align		4
        /*0018*/ 	.word	0x00000000
	.align		4
        /*001c*/ 	.word	0xfffffffc


//--------------------- .nv.constant4             --------------------------
	.section	.nv.constant4,"a",@progbits
	.align	8
	.align		8
.nv.constant4:
        /*0000*/ 	.dword	__cudart_i2opi_f


//--------------------- .text._Z12normalise_wsPffi --------------------------
	.section	.text._Z12normalise_wsPffi,"ax",@progbits
	.align	128
        .global         _Z12normalise_wsPffi
        .type           _Z12normalise_wsPffi,@function
        .size           _Z12normalise_wsPffi,(.L_x_44 - _Z12normalise_wsPffi)
        .other          _Z12normalise_wsPffi,@"STO_CUDA_ENTRY STV_DEFAULT"
_Z12normalise_wsPffi:
.text._Z12normalise_wsPffi:
[----:B------:R-:W-:Y:S01]  /*0000*/  LDC R1, c[0x0][0x37c] ;  /* 0x0000df00ff017b82 */ /* 0x000fe20000000800 */
[----:B------:R-:W0:Y:S01]  /*0010*/  S2R R3, SR_CTAID.X ;  /* 0x0000000000037919 */ /* 0x000e220000002500 */
[----:B------:R-:W0:Y:S01]  /*0020*/  LDCU UR4, c[0x0][0x360] ;  /* 0x00006c00ff0477ac */ /* 0x000e220008000800 */
[----:B------:R-:W0:Y:S01]  /*0030*/  S2R R0, SR_TID.X ;  /* 0x0000000000007919 */ /* 0x000e220000002100 */
[----:B------:R-:W1:Y:S01]  /*0040*/  LDCU UR5, c[0x0][0x38c] ;  /* 0x00007180ff0577ac */ /* 0x000e620008000800 */
[----:B0-----:R-:W-:-:S05]  /*0050*/  IMAD R3, R3, UR4, R0 ;  /* 0x0000000403037c24 */ /* 0x001fca000f8e0200 */
[----:B-1----:R-:W-:-:S13]  /*0060*/  ISETP.GE.U32.AND P0, PT, R3, UR5, PT ;  /* 0x0000000503007c0c */ /* 0x002fda000bf06070 */
[----:B------:R-:W-:Y:S05]  /*0070*/  @P0 EXIT ;  /* 0x000000000000094d */ /* 0x000fea0003800000 */
[----:B------:R-:W0:Y:S01]  /*0080*/  LDC.64 R4, c[0x0][0x380] ;  /* 0x0000e000ff047b82 */ /* 0x000e220000000a00 */
[----:B------:R-:W1:Y:S07]  /*0090*/  LDCU.64 UR4, c[0x0][0x358] ;  /* 0x00006b00ff0477ac */ /* 0x000e6e0008000a00 */
[----:B------:R-:W2:Y:S01]  /*00a0*/  LDC R7, c[0x0][0x388] ;  /* 0x0000e200ff077b82 */ /* 0x000ea20000000800 */
[----:B0-----:R-:W-:-:S05]  /*00b0*/  IMAD.WIDE.U32 R4, R3, 0x4, R4 ;  /* 0x0000000403047825 */ /* 0x001fca00078e0004 */
[----:B-1----:R-:W3:Y:S01]  /*00c0*/  LDG.E R0, desc[UR4][R4.64] ;  /* 0x0000000404007981 */ /* 0x002ee2000c1e1900 */
[----:B------:R-:W-:Y:S01]  /*00d0*/  BSSY.RECONVERGENT B0, `(.L_x_0) ;  /* 0x000000c000007945 */ /* 0x000fe20003800200 */
[----:B--2---:R-:W0:Y:S02]  /*00e0*/  MUFU.RCP R2, R7 ;  /* 0x0000000700027308 */ /* 0x004e240000001000 */
[----:B0-----:R-:W-:-:S04]  /*00f0*/  FFMA R3, R2, -R7, 1 ;  /* 0x3f80000002037423 */ /* 0x001fc80000000807 */
[----:B------:R-:W-:Y:S02]  /*0100*/  FFMA R3, R2, R3, R2 ;  /* 0x0000000302037223 */ /* 0x000fe40000000002 */
[----:B---3--:R-:W0:Y:S02]  /*0110*/  FCHK P0, R0, R7 ;  /* 0x0000000700007302 */ /* 0x008e240000000000 */
[----:B------:R-:W-:-:S04]  /*0120*/  FFMA R2, R0, R3, RZ ;  /* 0x0000000300027223 */ /* 0x000fc800000000ff */
[----:B------:R-:W-:-:S04]  /*0130*/  FFMA R6, R2, -R7, R0 ;  /* 0x8000000702067223 */ /* 0x000fc80000000000 */
[----:B------:R-:W-:Y:S01]  /*0140*/  FFMA R3, R3, R6, R2 ;  /* 0x0000000603037223 */ /* 0x000fe20000000002 */
[----:B0-----:R-:W-:Y:S06]  /*0150*/  @!P0 BRA `(.L_x_1) ;  /* 0x00000000000c8947 */ /* 0x001fec0003800000 */
[----:B------:R-:W-:-:S07]  /*0160*/  MOV R2, 0x180 ;  /* 0x0000018000027802 */ /* 0x000fce0000000f00 */
[----:B------:R-:W-:Y:S05]  /*0170*/  CALL.REL.NOINC `($__internal_0_$__cuda_sm3x_div_rn_noftz_f32_slowpath) ;  /* 0x0000000000107944 */ /* 0x000fea0003c00000 */
[----:B------:R-:W-:-:S07]  /*0180*/  IMAD.MOV.U32 R3, RZ, RZ, R0 ;  /* 0x000000ffff037224 */ /* 0x000fce00078e0000 */
.L_x_1:
[----:B------:R-:W-:Y:S05]  /*0190*/  BSYNC.RECONVERGENT B0 ;  /* 0x0000000000007941 */ /* 0x000fea0003800200 */
.L_x_0:
[----:B------:R-:W-:Y:S01]  /*01a0*/  STG.E desc[UR4][R4.64], R3 ;  /* 0x0000000304007986 */ /* 0x000fe2000c101904 */
[----:B------:R-:W-:Y:S05]  /*01b0*/  EXIT ;  /* 0x000000000000794d */ /* 0x000fea0003800000 */
        .weak           $__internal_0_$__cuda_sm3x_div_rn_noftz_f32_slowpath
        .type           $__internal_0_$__cuda_sm3x_div_rn_noftz_f32_slowpath,@function
        .size           $__internal_0_$__cuda_sm3x_div_rn_noftz_f32_slowpath,(.L_x_44 - $__internal_0_$__cuda_sm3x_div_rn_noftz_f32_slowpath)
$__internal_0_$__cuda_sm3x_div_rn_noftz_f32_slowpath:
[----:B------:R-:W0:Y:S01]  /*01c0*/  LDC R3, c[0x0][0x388] ;  /* 0x0000e200ff037b82 */ /* 0x000e220000000800 */
[--C-:B------:R-:W-:Y:S01]  /*01d0*/  SHF.R.U32.HI R6, RZ, 0x17, R0.reuse ;  /* 0x00000017ff067819 */ /* 0x100fe20000011600 */
[----:B------:R-:W1:Y:S01]  /*01e0*/  LDCU UR6, c[0x0][0x388] ;  /* 0x00007100ff0677ac */ /* 0x000e620008000800 */
[----:B------:R-:W-:Y:S01]  /*01f0*/  BSSY.RECONVERGENT B1, `(.L_x_2) ;  /* 0x0000064000017945 */ /* 0x000fe20003800200 */
[----:B------:R-:W-:Y:S01]  /*0200*/  IMAD.MOV.U32 R8, RZ, RZ, R0 ;  /* 0x000000ffff087224 */ /* 0x000fe200078e0000 */
[----:B------:R-:W-:-:S05]  /*0210*/  LOP3.LUT R6, R6, 0xff, RZ, 0xc0, !PT ;  /* 0x000000ff06067812 */ /* 0x000fca00078ec0ff */
[----:B------:R-:W-:Y:S02]  /*0220*/  VIADD R11, R6, 0xffffffff ;  /* 0xffffffff060b7836 */ /* 0x000fe40000000000 */
[----:B-1----:R-:W-:Y:S01]  /*0230*/  IMAD.U32 R9, RZ, RZ, UR6 ;  /* 0x00000006ff097e24 */ /* 0x002fe2000f8e00ff */
[----:B0-----:R-:W-:-:S04]  /*0240*/  SHF.R.U32.HI R7, RZ, 0x17, R3 ;  /* 0x00000017ff077819 */ /* 0x001fc80000011603 */
[----:B------:R-:W-:-:S05]  /*0250*/  LOP3.LUT R7, R7, 0xff, RZ, 0xc0, !PT ;  /* 0x000000ff07077812 */ /* 0x000fca00078ec0ff */
[----:B------:R-:W-:-:S05]  /*0260*/  VIADD R12, R7, 0xffffffff ;  /* 0xffffffff070c7836 */ /* 0x000fca0000000000 */
[----:B------:R-:W-:-:S04]  /*0270*/  ISETP.GT.U32.AND P0, PT, R12, 0xfd, PT ;  /* 0x000000fd0c00780c */ /* 0x000fc80003f04070 */
[----:B------:R-:W-:-:S13]  /*0280*/  ISETP.GT.U32.OR P0, PT, R11, 0xfd, P0 ;  /* 0x000000fd0b00780c */ /* 0x000fda0000704470 */
[----:B------:R-:W-:Y:S01]  /*0290*/  @!P0 IMAD.MOV.U32 R10, RZ, RZ, RZ ;  /* 0x000000ffff0a8224 */ /* 0x000fe200078e00ff */
[----:B------:R-:W-:Y:S06]  /*02a0*/  @!P0 BRA `(.L_x_3) ;  /* 0x00000000005c8947 */ /* 0x000fec0003800000 */
[----:B------:R-:W-:Y:S02]  /*02b0*/  FSETP.GTU.FTZ.AND P1, PT, |R3|, +INF , PT ;  /* 0x7f8000000300780b */ /* 0x000fe40003f3c200 */
[----:B------:R-:W-:-:S04]  /*02c0*/  FSETP.GTU.FTZ.AND P0, PT, |R0|, +INF , PT ;  /* 0x7f8000000000780b */ /* 0x000fc80003f1c200 */
[----:B------:R-:W-:-:S13]  /*02d0*/  PLOP3.LUT P0, PT, P0, P1, PT, 0xf8, 0x8f ;  /* 0x00000000008f781c */ /* 0x000fda0000703f70 */
[----:B------:R-:W-:Y:S05]  /*02e0*/  @P0 BRA `(.L_x_4) ;  /* 0x00000004004c0947 */ /* 0x000fea0003800000 */
[----:B------:R-:W-:-:S13]  /*02f0*/  LOP3.LUT P0, RZ, R9, 0x7fffffff, R8, 0xc8, !PT ;  /* 0x7fffffff09ff7812 */ /* 0x000fda000780c808 */
[----:B------:R-:W-:Y:S05]  /*0300*/  @!P0 BRA `(.L_x_5) ;  /* 0x00000004003c8947 */ /* 0x000fea0003800000 */
[C---:B------:R-:W-:Y:S02]  /*0310*/  FSETP.NEU.FTZ.AND P2, PT, |R0|.reuse, +INF , PT ;  /* 0x7f8000000000780b */ /* 0x040fe40003f5d200 */
[----:B------:R-:W-:Y:S02]  /*0320*/  FSETP.NEU.FTZ.AND P1, PT, |R3|, +INF , PT ;  /* 0x7f8000000300780b */ /* 0x000fe40003f3d200 */
[----:B------:R-:W-:-:S11]  /*0330*/  FSETP.NEU.FTZ.AND P0, PT, |R0|, +INF , PT ;  /* 0x7f8000000000780b */ /* 0x000fd60003f1d200 */
[----:B------:R-:W-:Y:S05]  /*0340*/  @!P1 BRA !P2, `(.L_x_5) ;  /* 0x00000004002c9947 */ /* 0x000fea0005000000 */
[----:B------:R-:W-:-:S04]  /*0350*/  LOP3.LUT P2, RZ, R8, 0x7fffffff, RZ, 0xc0, !PT ;  /* 0x7fffffff08ff7812 */ /* 0x000fc8000784c0ff */
[----:B------:R-:W-:-:S13]  /*0360*/  PLOP3.LUT P1, PT, P1, P2, PT, 0x2f, 0xf2 ;  /* 0x0000000000f2781c */ /* 0x000fda0000f24577 */
[----:B------:R-:W-:Y:S05]  /*0370*/  @P1 BRA `(.L_x_6) ;  /* 0x0000000400181947 */ /* 0x000fea0003800000 */
[----:B------:R-:W-:-:S04]  /*0380*/  LOP3.LUT P1, RZ, R9, 0x7fffffff, RZ, 0xc0, !PT ;  /* 0x7fffffff09ff7812 */ /* 0x000fc8000782c0ff */
[----:B------:R-:W-:-:S13]  /*0390*/  PLOP3.LUT P0, PT, P0, P1, PT, 0x2f, 0xf2 ;  /* 0x0000000000f2781c */ /* 0x000fda0000702577 */
[----:B------:R-:W-:Y:S05]  /*03a0*/  @P0 BRA `(.L_x_7) ;  /* 0x0000000400000947 */ /* 0x000fea0003800000 */
[----:B------:R-:W-:Y:S02]  /*03b0*/  ISETP.GE.AND P0, PT, R11, RZ, PT ;  /* 0x000000ff0b00720c */ /* 0x000fe40003f06270 */
[----:B------:R-:W-:-:S11]  /*03c0*/  ISETP.GE.AND P1, PT, R12, RZ, PT ;  /* 0x000000ff0c00720c */ /* 0x000fd60003f26270 */
[----:B------:R-:W-:Y:S02]  /*03d0*/  @P0 IMAD.MOV.U32 R10, RZ, RZ, RZ ;  /* 0x000000ffff0a0224 */ /* 0x000fe400078e00ff */
[----:B------:R-:W-:Y:S01]  /*03e0*/  @!P0 FFMA R8, R0, 1.84467440737095516160e+19, RZ ;  /* 0x5f80000000088823 */ /* 0x000fe200000000ff */
[----:B------:R-:W-:Y:S02]  /*03f0*/  @!P0 IMAD.MOV.U32 R10, RZ, RZ, -0x40 ;  /* 0xffffffc0ff0a8424 */ /* 0x000fe400078e00ff */
[----:B------:R-:W-:Y:S02]  /*0400*/  @!P1 FFMA R9, R3, 1.84467440737095516160e+19, RZ ;  /* 0x5f80000003099823 */ /* 0x000fe400000000ff */
[----:B------:R-:W-:-:S07]  /*0410*/  @!P1 VIADD R10, R10, 0x40 ;  /* 0x000000400a0a9836 */ /* 0x000fce0000000000 */
.L_x_3:
[----:B------:R-:W-:Y:S01]  /*0420*/  LEA R0, R7, 0xc0800000, 0x17 ;  /* 0xc080000007007811 */ /* 0x000fe200078eb8ff */
[----:B------:R-:W-:Y:S01]  /*0430*/  VIADD R6, R6, 0xffffff81 ;  /* 0xffffff8106067836 */ /* 0x000fe20000000000 */
[----:B------:R-:W-:Y:S03]  /*0440*/  BSSY.RECONVERGENT B2, `(.L_x_8) ;  /* 0x0000035000027945 */ /* 0x000fe60003800200 */
[----:B------:R-:W-:Y:S01]  /*0450*/  IMAD.IADD R9, R9, 0x1, -R0 ;  /* 0x0000000109097824 */ /* 0x000fe200078e0a00 */
[C---:B------:R-:W-:Y:S01]  /*0460*/  IADD3 R7, PT, PT, R6.reuse, 0x7f, -R7 ;  /* 0x0000007f06077810 */ /* 0x040fe20007ffe807 */
[----:B------:R-:W-:Y:S02]  /*0470*/  IMAD R0, R6, -0x800000, R8 ;  /* 0xff80000006007824 */ /* 0x000fe400078e0208 */
[----:B------:R-:W0:Y:S01]  /*0480*/  MUFU.RCP R3, R9 ;  /* 0x0000000900037308 */ /* 0x000e220000001000 */
[----:B------:R-:W-:Y:S01]  /*0490*/  FADD.FTZ R11, -R9, -RZ ;  /* 0x800000ff090b7221 */ /* 0x000fe20000010100 */
[----:B------:R-:W-:-:S03]  /*04a0*/  IMAD.IADD R7, R7, 0x1, R10 ;  /* 0x0000000107077824 */ /* 0x000fc600078e020a */
[----:B0-----:R-:W-:-:S04]  /*04b0*/  FFMA R12, R3, R11, 1 ;  /* 0x3f800000030c7423 */ /* 0x001fc8000000000b */
[----:B------:R-:W-:-:S04]  /*04c0*/  FFMA R12, R3, R12, R3 ;  /* 0x0000000c030c7223 */ /* 0x000fc80000000003 */
[----:B------:R-:W-:-:S04]  /*04d0*/  FFMA R3, R0, R12, RZ ;  /* 0x0000000c00037223 */ /* 0x000fc800000000ff */
[----:B------:R-:W-:-:S04]  /*04e0*/  FFMA R8, R11, R3, R0 ;  /* 0x000000030b087223 */ /* 0x000fc80000000000 */
[----:B------:R-:W-:-:S04]  /*04f0*/  FFMA R13, R12, R8, R3 ;  /* 0x000000080c0d7223 */ /* 0x000fc80000000003 */
[----:B------:R-:W-:-:S04]  /*0500*/  FFMA R8, R11, R13, R0 ;  /* 0x0000000d0b087223 */ /* 0x000fc80000000000 */
[----:B------:R-:W-:-:S05]  /*0510*/  FFMA R0, R12, R8, R13 ;  /* 0x000000080c007223 */ /* 0x000fca000000000d */
[----:B------:R-:W-:-:S04]  /*0520*/  SHF.R.U32.HI R3, RZ, 0x17, R0 ;  /* 0x00000017ff037819 */ /* 0x000fc80000011600 */
[----:B------:R-:W-:-:S05]  /*0530*/  LOP3.LUT R3, R3, 0xff, RZ, 0xc0, !PT ;  /* 0x000000ff03037812 */ /* 0x000fca00078ec0ff */
[----:B------:R-:W-:-:S04]  /*0540*/  IMAD.IADD R9, R3, 0x1, R7 ;  /* 0x0000000103097824 */ /* 0x000fc800078e0207 */
[----:B------:R-:W-:-:S05]  /*0550*/  VIADD R3, R9, 0xffffffff ;  /* 0xffffffff09037836 */ /* 0x000fca0000000000 */
[----:B------:R-:W-:-:S13]  /*0560*/  ISETP.GE.U32.AND P0, PT, R3, 0xfe, PT ;  /* 0x000000fe0300780c */ /* 0x000fda0003f06070 */
[----:B------:R-:W-:Y:S05]  /*0570*/  @!P0 BRA `(.L_x_9) ;  /* 0x0000000000808947 */ /* 0x000fea0003800000 */
[----:B------:R-:W-:-:S13]  /*0580*/  ISETP.GT.AND P0, PT, R9, 0xfe, PT ;  /* 0x000000fe0900780c */ /* 0x000fda0003f04270 */
[----:B------:R-:W-:Y:S05]  /*0590*/  @P0 BRA `(.L_x_10) ;  /* 0x00000000006c0947 */ /* 0x000fea0003800000 */
[----:B------:R-:W-:-:S13]  /*05a0*/  ISETP.GE.AND P0, PT, R9, 0x1, PT ;  /* 0x000000010900780c */ /* 0x000fda0003f06270 */
[----:B------:R-:W-:Y:S05]  /*05b0*/  @P0 BRA `(.L_x_11) ;  /* 0x0000000000740947 */ /* 0x000fea0003800000 */
[----:B------:R-:W-:Y:S02]  /*05c0*/  ISETP.GE.AND P0, PT, R9, -0x18, PT ;  /* 0xffffffe80900780c */ /* 0x000fe40003f06270 */
[----:B------:R-:W-:-:S11]  /*05d0*/  LOP3.LUT R0, R0, 0x80000000, RZ, 0xc0, !PT ;  /* 0x8000000000007812 */ /* 0x000fd600078ec0ff */
[----:B------:R-:W-:Y:S05]  /*05e0*/  @!P0 BRA `(.L_x_11) ;  /* 0x0000000000688947 */ /* 0x000fea0003800000 */
[CCC-:B------:R-:W-:Y:S01]  /*05f0*/  FFMA.RZ R3, R12.reuse, R8.reuse, R13.reuse ;  /* 0x000000080c037223 */ /* 0x1c0fe2000000c00d */
[CCC-:B------:R-:W-:Y:S01]  /*0600*/  FFMA.RM R6, R12.reuse, R8.reuse, R13.reuse ;  /* 0x000000080c067223 */ /* 0x1c0fe2000000400d */
[C---:B------:R-:W-:Y:S02]  /*0610*/  ISETP.NE.AND P2, PT, R9.reuse, RZ, PT ;  /* 0x000000ff0900720c */ /* 0x040fe40003f45270 */
[----:B------:R-:W-:Y:S02]  /*0620*/  ISETP.NE.AND P1, PT, R9, RZ, PT ;  /* 0x000000ff0900720c */ /* 0x000fe40003f25270 */
[----:B------:R-:W-:Y:S01]  /*0630*/  LOP3.LUT R7, R3, 0x7fffff, RZ, 0xc0, !PT ;  /* 0x007fffff03077812 */ /* 0x000fe200078ec0ff */
[----:B------:R-:W-:Y:S01]  /*0640*/  FFMA.RP R3, R12, R8, R13 ;  /* 0x000000080c037223 */ /* 0x000fe2000000800d */
[----:B------:R-:W-:Y:S02]  /*0650*/  VIADD R8, R9, 0x20 ;  /* 0x0000002009087836 */ /* 0x000fe40000000000 */
[----:B------:R-:W-:Y:S01]  /*0660*/  LOP3.LUT R7, R7, 0x800000, RZ, 0xfc, !PT ;  /* 0x0080000007077812 */ /* 0x000fe200078efcff */
[----:B------:R-:W-:Y:S01]  /*0670*/  IMAD.MOV R9, RZ, RZ, -R9 ;  /* 0x000000ffff097224 */ /* 0x000fe200078e0a09 */
[----:B------:R-:W-:-:S02]  /*0680*/  FSETP.NEU.FTZ.AND P0, PT, R3, R6, PT ;  /* 0x000000060300720b */ /* 0x000fc40003f1d000 */
[----:B------:R-:W-:Y:S02]  /*0690*/  SHF.L.U32 R8, R7, R8, RZ ;  /* 0x0000000807087219 */ /* 0x000fe400000006ff */
[----:B------:R-:W-:Y:S02]  /*06a0*/  SEL R6, R9, RZ, P2 ;  /* 0x000000ff09067207 */ /* 0x000fe40001000000 */
[----:B------:R-:W-:Y:S02]  /*06b0*/  ISETP.NE.AND P1, PT, R8, RZ, P1 ;  /* 0x000000ff0800720c */ /* 0x000fe40000f25270 */
[----:B------:R-:W-:Y:S02]  /*06c0*/  SHF.R.U32.HI R6, RZ, R6, R7 ;  /* 0x00000006ff067219 */ /* 0x000fe40000011607 */
[----:B------:R-:W-:Y:S02]  /*06d0*/  PLOP3.LUT P0, PT, P0, P1, PT, 0xf8, 0x8f ;  /* 0x00000000008f781c */ /* 0x000fe40000703f70 */
[----:B------:R-:W-:-:S02]  /*06e0*/  SHF.R.U32.HI R8, RZ, 0x1, R6 ;  /* 0x00000001ff087819 */ /* 0x000fc40000011606 */
[----:B------:R-:W-:-:S04]  /*06f0*/  SEL R3, RZ, 0x1, !P0 ;  /* 0x00000001ff037807 */ /* 0x000fc80004000000 */
[----:B------:R-:W-:-:S04]  /*0700*/  LOP3.LUT R3, R3, 0x1, R8, 0xf8, !PT ;  /* 0x0000000103037812 */ /* 0x000fc800078ef808 */
[----:B------:R-:W-:-:S05]  /*0710*/  LOP3.LUT R3, R3, R6, RZ, 0xc0, !PT ;  /* 0x0000000603037212 */ /* 0x000fca00078ec0ff */
[----:B------:R-:W-:-:S05]  /*0720*/  IMAD.IADD R3, R8, 0x1, R3 ;  /* 0x0000000108037824 */ /* 0x000fca00078e0203 */
[----:B------:R-:W-:Y:S01]  /*0730*/  LOP3.LUT R0, R3, R0, RZ, 0xfc, !PT ;  /* 0x0000000003007212 */ /* 0x000fe200078efcff */
[----:B------:R-:W-:Y:S06]  /*0740*/  BRA `(.L_x_11) ;  /* 0x0000000000107947 */ /* 0x000fec0003800000 */
.L_x_10:
[----:B------:R-:W-:-:S04]  /*0750*/  LOP3.LUT R0, R0, 0x80000000, RZ, 0xc0, !PT ;  /* 0x8000000000007812 */ /* 0x000fc800078ec0ff */
[----:B------:R-:W-:Y:S01]  /*0760*/  LOP3.LUT R0, R0, 0x7f800000, RZ, 0xfc, !PT ;  /* 0x7f80000000007812 */ /* 0x000fe200078efcff */
[----:B------:R-:W-:Y:S06]  /*0770*/  BRA `(.L_x_11) ;  /* 0x0000000000047947 */ /* 0x000fec0003800000 */
.L_x_9:
[----:B------:R-:W-:-:S07]  /*0780*/  IMAD R0, R7, 0x800000, R0 ;  /* 0x0080000007007824 */ /* 0x000fce00078e0200 */
.L_x_11:
[----:B------:R-:W-:Y:S05]  /*0790*/  BSYNC.RECONVERGENT B2 ;  /* 0x0000000000027941 */ /* 0x000fea0003800200 */
.L_x_8:
[----:B------:R-:W-:Y:S05]  /*07a0*/  BRA `(.L_x_12) ;  /* 0x0000000000207947 */ /* 0x000fea0003800000 */
.L_x_7:
[----:B------:R-:W-:-:S04]  /*07b0*/  LOP3.LUT R0, R9, 0x80000000, R8, 0x48, !PT ;  /* 0x8000000009007812 */ /* 0x000fc800078e4808 */
[----:B------:R-:W-:Y:S01]  /*07c0*/  LOP3.LUT R0, R0, 0x7f800000, RZ, 0xfc, !PT ;  /* 0x7f80000000007812 */ /* 0x000fe200078efcff */
[----:B------:R-:W-:Y:S06]  /*07d0*/  BRA `(.L_x_12) ;  /* 0x0000000000147947 */ /* 0x000fec0003800000 */
.L_x_6:
[----:B------:R-:W-:Y:S01]  /*07e0*/  LOP3.LUT R0, R9, 0x80000000, R8, 0x48, !PT ;  /* 0x8000000009007812 */ /* 0x000fe200078e4808 */
[----:B------:R-:W-:Y:S06]  /*07f0*/  BRA `(.L_x_12) ;  /* 0x00000000000c7947 */ /* 0x000fec0003800000 */
.L_x_5:
[----:B------:R-:W0:Y:S01]  /*0800*/  MUFU.RSQ R0, -QNAN ;  /* 0xffc0000000007908 */ /* 0x000e220000001400 */
[----:B------:R-:W-:Y:S05]  /*0810*/  BRA `(.L_x_12) ;  /* 0x0000000000047947 */ /* 0x000fea0003800000 */
.L_x_4:
[----:B------:R-:W-:-:S07]  /*0820*/  FADD.FTZ R0, R0, R3 ;  /* 0x0000000300007221 */ /* 0x000fce0000010000 */
.L_x_12:
[----:B------:R-:W-:Y:S05]  /*0830*/  BSYNC.RECONVERGENT B1 ;  /* 0x0000000000017941 */ /* 0x000fea0003800200 */
.L_x_2:
[----:B------:R-:W-:-:S04]  /*0840*/  IMAD.MOV.U32 R3, RZ, RZ, 0x0 ;  /* 0x00000000ff037424 */ /* 0x000fc800078e00ff */
[----:B0-----:R-:W-:Y:S05]  /*0850*/  RET.REL.NODEC R2 `(_Z12normalise_wsPffi) ;  /* 0xfffffff402e87950 */ /* 0x001fea0003c3ffff */
.L_x_13:
[----:B------:R-:W-:-:S00]  /*0860*/  BRA `(.L_x_13) ;  /* 0xfffffffc00fc7947 */ /* 0x000fc0000383ffff */
[----:B------:R-:W-:-:S00]  /*0870*/  NOP ;  /* 0x0000000000007918 */ /* 0x000fc00000000000 */
        /* <DEDUP_REMOVED lines=8> */
.L_x_44:


//--------------------- .text._Z15unNormalised_wsPKffPfi --------------------------
	.section	.text._Z15unNormalised_wsPKffPfi,"ax",@progbits
	.align	128
        .global         _Z15unNormalised_wsPKffPfi
        .type           _Z15unNormalised_wsPKffPfi,@function
        .size           _Z15unNormalised_wsPKffPfi,(.L_x_47 - _Z15unNormalised_wsPKffPfi)
        .other          _Z15unNormalised_wsPKffPfi,@"STO_CUDA_ENTRY STV_DEFAULT"
_Z15unNormalised_wsPKffPfi:
.text._Z15unNormalised_wsPKffPfi:
        /* <DEDUP_REMOVED lines=9> */
[----:B------:R-:W1:Y:S01]  /*0090*/  LDCU.64 UR4, c[0x0][0x358] ;  /* 0x00006b00ff0477ac */ /* 0x000e620008000a00 */
[----:B------:R-:W2:Y:S01]  /*00a0*/  LDCU UR6, c[0x0][0x388] ;  /* 0x00007100ff0677ac */ /* 0x000ea20008000800 */
[----:B0-----:R-:W-:-:S06]  /*00b0*/  IMAD.WIDE.U32 R2, R7, 0x4, R2 ;  /* 0x0000000407027825 */ /* 0x001fcc00078e0002 */
[----:B-1----:R-:W2:Y:S01]  /*00c0*/  LDG.E R2, desc[UR4][R2.64] ;  /* 0x0000000402027981 */ /* 0x002ea2000c1e1900 */
[----:B------:R-:W-:Y:S01]  /*00d0*/  HFMA2 R5, -RZ, RZ, 0.96630859375, -0.0022525787353515625 ;  /* 0x3bbb989dff057431 */ /* 0x000fe200000001ff */
[----:B------:R-:W-:Y:S01]  /*00e0*/  MOV R9, 0x437c0000 ;  /* 0x437c000000097802 */ /* 0x000fe20000000f00 */
[----:B--2---:R-:W-:-:S04]  /*00f0*/  FADD R0, R2, -UR6 ;  /* 0x8000000602007e21 */ /* 0x004fc80008000000 */
[----:B------:R-:W-:-:S04]  /*0100*/  FFMA.SAT R4, R0, R5, 0.5 ;  /* 0x3f00000000047423 */ /* 0x000fc80000002005 */
[----:B------:R-:W-:Y:S02]  /*0110*/  FFMA.RM R6, R4, R9, 12582913 ;  /* 0x4b40000104067423 */ /* 0x000fe40000004009 */
[----:B------:R-:W0:Y:S02]  /*0120*/  LDC.64 R4, c[0x0][0x390] ;  /* 0x0000e400ff047b82 */ /* 0x000e240000000a00 */
[C---:B------:R-:W-:Y:S01]  /*0130*/  FADD R9, R6.reuse, -12583039 ;  /* 0xcb40007f06097421 */ /* 0x040fe20000000000 */
[----:B------:R-:W-:-:S03]  /*0140*/  SHF.L.U32 R6, R6, 0x17, RZ ;  /* 0x0000001706067819 */ /* 0x000fc600000006ff */
[----:B------:R-:W-:-:S04]  /*0150*/  FFMA R9, R0, 1.4426950216293334961, -R9 ;  /* 0x3fb8aa3b00097823 */ /* 0x000fc80000000809 */
[----:B------:R-:W-:-:S06]  /*0160*/  FFMA R9, R0, 1.925963033500011079e-08, R9 ;  /* 0x32a5706000097823 */ /* 0x000fcc0000000009 */
[----:B------:R-:W1:Y:S01]  /*0170*/  MUFU.EX2 R9, R9 ;  /* 0x0000000900097308 */ /* 0x000e620000000800 */
[----:B0-----:R-:W-:-:S04]  /*0180*/  IMAD.WIDE.U32 R2, R7, 0x4, R4 ;  /* 0x0000000407027825 */ /* 0x001fc800078e0004 */
[----:B-1----:R-:W-:-:S05]  /*0190*/  FMUL R5, R6, R9 ;  /* 0x0000000906057220 */ /* 0x002fca0000400000 */
[----:B------:R-:W-:Y:S01]  /*01a0*/  STG.E desc[UR4][R2.64], R5 ;  /* 0x0000000502007986 */ /* 0x000fe2000c101904 */
[----:B------:R-:W-:Y:S05]  /*01b0*/  EXIT ;  /* 0x000000000000794d */ /* 0x000fea0003800000 */
.L_x_14:
        /* <DEDUP_REMOVED lines=12> */
.L_x_47:


//--------------------- .text._Z10log_normalPKfffPfif --------------------------
	.section	.text._Z10log_normalPKfffPfif,"ax",@progbits
	.align	128
        .global         _Z10log_normalPKfffPfif
        .type           _Z10log_normalPKfffPfif,@function
        .size           _Z10log_normalPKfffPfif,(.L_x_45 - _Z10log_normalPKfffPfif)
        .other          _Z10log_normalPKfffPfif,@"STO_CUDA_ENTRY STV_DEFAULT"
_Z10log_normalPKfffPfif:
.text._Z10log_normalPKfffPfif:
[----:B------:R-:W-:Y:S01]  /*0000*/  LDC R1, c[0x0][0x37c] ;  /* 0x0000df00ff017b82 */ /* 0x000fe20000000800 */
[----:B------:R-:W0:Y:S01]  /*0010*/  MUFU.RCP64H R3, 1.7853975296020507812 ;  /* 0x3ffc90fd00037908 */ /* 0x000e220000001800 */
[----:B------:R-:W-:Y:S01]  /*0020*/  IMAD.MOV.U32 R4, RZ, RZ, -0x55dde974 ;  /* 0xaa22168cff047424 */ /* 0x000fe200078e00ff */
[----:B------:R-:W-:Y:S01]  /*0030*/  UMOV UR4, 0xaeef4ba0 ;  /* 0xaeef4ba000047882 */ /* 0x000fe20000000000 */
[----:B------:R-:W-:Y:S01]  /*0040*/  IMAD.MOV.U32 R5, RZ, RZ, 0x3ffc90fd ;  /* 0x3ffc90fdff057424 */ /* 0x000fe200078e00ff */
[----:B------:R-:W-:Y:S01]  /*0050*/  UMOV UR5, 0x3fcb7812 ;  /* 0x3fcb781200057882 */ /* 0x000fe20000000000 */
[----:B------:R-:W-:Y:S01]  /*0060*/  IMAD.MOV.U32 R2, RZ, RZ, RZ ;  /* 0x000000ffff027224 */ /* 0x000fe200078e00ff */
[----:B------:R-:W-:Y:S01]  /*0070*/  UMOV UR6, 0x3ae80f1e ;  /* 0x3ae80f1e00067882 */ /* 0x000fe20000000000 */
[----:B------:R-:W-:Y:S01]  /*0080*/  IMAD.MOV.U32 R8, RZ, RZ, -0x748574fc ;  /* 0x8b7a8b04ff087424 */ /* 0x000fe200078e00ff */
[----:B------:R-:W-:Y:S01]  /*0090*/  UMOV UR7, 0x3eb1380b ;  /* 0x3eb1380b00077882 */ /* 0x000fe20000000000 */
[----:B------:R-:W-:Y:S01]  /*00a0*/  IMAD.MOV.U32 R9, RZ, RZ, 0x3ed0ee25 ;  /* 0x3ed0ee25ff097424 */ /* 0x000fe200078e00ff */
[----:B------:R-:W1:Y:S01]  /*00b0*/  S2R R11, SR_CTAID.X ;  /* 0x00000000000b7919 */ /* 0x000e620000002500 */
[----:B------:R-:W-:-:S02]  /*00c0*/  HFMA2 R17, -RZ, RZ, 1.974609375, 0.0977783203125 ;  /* 0x3fe62e42ff117431 */ /* 0x000fc400000001ff */
[----:B------:R-:W-:Y:S01]  /*00d0*/  IMAD.MOV.U32 R16, RZ, RZ, -0x105c611 ;  /* 0xfefa39efff107424 */ /* 0x000fe200078e00ff */
[----:B------:R-:W-:Y:S01]  /*00e0*/  UMOV UR8, 0x0 ;  /* 0x0000000000087882 */ /* 0x000fe20000000000 */
[----:B------:R-:W1:Y:S01]  /*00f0*/  S2R R0, SR_TID.X ;  /* 0x0000000000007919 */ /* 0x000e620000002100 */
[----:B------:R-:W-:Y:S01]  /*0100*/  UMOV UR9, 0x40080000 ;  /* 0x4008000000097882 */ /* 0x000fe20000000000 */
[----:B0-----:R-:W-:-:S08]  /*0110*/  DFMA R4, R2, -R4, 1 ;  /* 0x3ff000000204742b */ /* 0x001fd00000000804 */
[----:B------:R-:W-:-:S08]  /*0120*/  DFMA R4, R4, R4, R4 ;  /* 0x000000040404722b */ /* 0x000fd00000000004 */
[----:B------:R-:W-:-:S08]  /*0130*/  DFMA R2, R2, R4, R2 ;  /* 0x000000040202722b */ /* 0x000fd00000000002 */
[----:B------:R-:W-:-:S08]  /*0140*/  DMUL R4, R2, -UR4 ;  /* 0x8000000402047c28 */ /* 0x000fd00008000000 */
[----:B------:R-:W-:-:S08]  /*0150*/  DFMA R4, R2, -UR4, R4 ;  /* 0x8000000402047c2b */ /* 0x000fd00008000004 */
[C---:B------:R-:W-:Y:S02]  /*0160*/  DMUL R6, R4.reuse, R4 ;  /* 0x0000000404067228 */ /* 0x040fe40000000000 */
[----:B------:R-:W-:-:S06]  /*0170*/  DADD R12, -R4, -UR4 ;  /* 0x80000004040c7e29 */ /* 0x000fcc0008000100 */
[----:B------:R-:W-:Y:S01]  /*0180*/  DFMA R8, R6, UR6, R8 ;  /* 0x0000000606087c2b */ /* 0x000fe20008000008 */
[----:B------:R-:W-:Y:S01]  /*0190*/  UMOV UR6, 0x9f02676f ;  /* 0x9f02676f00067882 */ /* 0x000fe20000000000 */
[----:B------:R-:W-:Y:S01]  /*01a0*/  UMOV UR7, 0x3ef3b266 ;  /* 0x3ef3b26600077882 */ /* 0x000fe20000000000 */
[----:B------:R-:W-:-:S05]  /*01b0*/  DADD R14, R12, R12 ;  /* 0x000000000c0e7229 */ /* 0x000fca000000000c */
[----:B------:R-:W-:Y:S01]  /*01c0*/  DFMA R8, R6, R8, UR6 ;  /* 0x0000000606087e2b */ /* 0x000fe20008000008 */
[----:B------:R-:W-:Y:S01]  /*01d0*/  UMOV UR6, 0xa9ab0956 ;  /* 0xa9ab095600067882 */ /* 0x000fe20000000000 */
[----:B------:R-:W-:Y:S01]  /*01e0*/  UMOV UR7, 0x3f1745cb ;  /* 0x3f1745cb00077882 */ /* 0x000fe20000000000 */
[----:B------:R-:W-:Y:S01]  /*01f0*/  DFMA R14, -R4, -UR4, R14 ;  /* 0x80000004040e7c2b */ /* 0x000fe2000800010e */
[----:B------:R-:W1:Y:S04]  /*0200*/  LDCU UR4, c[0x0][0x360] ;  /* 0x00006c00ff0477ac */ /* 0x000e680008000800 */
[----:B------:R-:W-:Y:S01]  /*0210*/  DFMA R8, R6, R8, UR6 ;  /* 0x0000000606087e2b */ /* 0x000fe20008000008 */
[----:B------:R-:W-:Y:S01]  /*0220*/  UMOV UR6, 0x2d1b5154 ;  /* 0x2d1b515400067882 */ /* 0x000fe20000000000 */
[----:B------:R-:W-:Y:S01]  /*0230*/  UMOV UR7, 0x3f3c71c7 ;  /* 0x3f3c71c700077882 */ /* 0x000fe20000000000 */
[----:B------:R-:W0:Y:S01]  /*0240*/  LDCU UR5, c[0x0][0x398] ;  /* 0x00007300ff0577ac */ /* 0x000e220008000800 */
[----:B------:R-:W-:-:S04]  /*0250*/  DMUL R14, R2, R14 ;  /* 0x0000000e020e7228 */ /* 0x000fc80000000000 */
[----:B------:R-:W-:Y:S01]  /*0260*/  DFMA R8, R6, R8, UR6 ;  /* 0x0000000606087e2b */ /* 0x000fe20008000008 */
[----:B------:R-:W-:Y:S01]  /*0270*/  UMOV UR6, 0x923be72d ;  /* 0x923be72d00067882 */ /* 0x000fe20000000000 */
[----:B------:R-:W-:-:S06]  /*0280*/  UMOV UR7, 0x3f624924 ;  /* 0x3f62492400077882 */ /* 0x000fcc0000000000 */
[----:B------:R-:W-:Y:S01]  /*0290*/  DFMA R8, R6, R8, UR6 ;  /* 0x0000000606087e2b */ /* 0x000fe20008000008 */
[----:B------:R-:W-:Y:S01]  /*02a0*/  UMOV UR6, 0x9999a3c4 ;  /* 0x9999a3c400067882 */ /* 0x000fe20000000000 */
[----:B------:R-:W-:-:S06]  /*02b0*/  UMOV UR7, 0x3f899999 ;  /* 0x3f89999900077882 */ /* 0x000fcc0000000000 */
[----:B------:R-:W-:Y:S01]  /*02c0*/  DFMA R12, R6, R8, UR6 ;  /* 0x00000006060c7e2b */ /* 0x000fe20008000008 */
[----:B------:R-:W-:Y:S01]  /*02d0*/  UMOV UR6, 0x55555554 ;  /* 0x5555555400067882 */ /* 0x000fe20000000000 */
[----:B------:R-:W-:Y:S01]  /*02e0*/  UMOV UR7, 0x3fb55555 ;  /* 0x3fb5555500077882 */ /* 0x000fe20000000000 */
[----:B------:R-:W-:-:S05]  /*02f0*/  DFMA R8, R16, UR8, R4 ;  /* 0x0000000810087c2b */ /* 0x000fca0008000004 */
[----:B------:R-:W-:-:S03]  /*0300*/  DFMA R12, R6, R12, UR6 ;  /* 0x00000006060c7e2b */ /* 0x000fc6000800000c */
[----:B------:R-:W-:-:S05]  /*0310*/  DFMA R2, -R16, 3, R8 ;  /* 0x400800001002782b */ /* 0x000fca0000000108 */
[----:B------:R-:W-:Y:S01]  /*0320*/  DMUL R12, R6, R12 ;  /* 0x0000000c060c7228 */ /* 0x000fe20000000000 */
[----:B------:R-:W-:Y:S02]  /*0330*/  IMAD.MOV.U32 R6, RZ, RZ, 0x3b39803f ;  /* 0x3b39803fff067424 */ /* 0x000fe400078e00ff */
[----:B------:R-:W-:Y:S01]  /*0340*/  DADD R2, -R4, R2 ;  /* 0x0000000004027229 */ /* 0x000fe20000000102 */
[----:B------:R-:W-:-:S04]  /*0350*/  IMAD.MOV.U32 R7, RZ, RZ, 0x3c7abc9e ;  /* 0x3c7abc9eff077424 */ /* 0x000fc800078e00ff */
[----:B------:R-:W-:Y:S01]  /*0360*/  DFMA R12, R4, R12, R14 ;  /* 0x0000000c040c722b */ /* 0x000fe2000000000e */
[----:B-1----:R-:W-:-:S05]  /*0370*/  IMAD R4, R11, UR4, R0 ;  /* 0x000000040b047c24 */ /* 0x002fca000f8e0200 */
[----:B0-----:R-:W-:Y:S02]  /*0380*/  ISETP.GE.U32.AND P0, PT, R4, UR5, PT ;  /* 0x0000000504007c0c */ /* 0x001fe4000bf06070 */
[----:B------:R-:W-:-:S08]  /*0390*/  DADD R2, R12, -R2 ;  /* 0x000000000c027229 */ /* 0x000fd00000000802 */
[----:B------:R-:W-:-:S03]  /*03a0*/  DFMA R6, R6, UR8, R2 ;  /* 0x0000000806067c2b */ /* 0x000fc60008000002 */
[----:B------:R-:W-:Y:S08]  /*03b0*/  @P0 EXIT ;  /* 0x000000000000094d */ /* 0x000ff00003800000 */
[----:B------:R-:W0:Y:S01]  /*03c0*/  LDC.64 R10, c[0x0][0x380] ;  /* 0x0000e000ff0a7b82 */ /* 0x000e220000000a00 */
[----:B------:R-:W1:Y:S07]  /*03d0*/  LDCU.64 UR6, c[0x0][0x358] ;  /* 0x00006b00ff0677ac */ /* 0x000e6e0008000a00 */
[----:B------:R-:W2:Y:S01]  /*03e0*/  LDC R2, c[0x0][0x38c] ;  /* 0x0000e300ff027b82 */ /* 0x000ea20000000800 */
[----:B0-----:R-:W-:-:S05]  /*03f0*/  IMAD.WIDE.U32 R10, R4, 0x4, R10 ;  /* 0x00000004040a7825 */ /* 0x001fca00078e000a */
[----:B-1----:R0:W3:Y:S01]  /*0400*/  LDG.E R0, desc[UR6][R10.64] ;  /* 0x000000060a007981 */ /* 0x0020e2000c1e1900 */
[----:B------:R-:W-:Y:S01]  /*0410*/  IMAD.MOV.U32 R14, RZ, RZ, 0x3e055027 ;  /* 0x3e055027ff0e7424 */ /* 0x000fe200078e00ff */
[----:B------:R-:W-:Y:S01]  /*0420*/  DADD R6, R8, R6 ;  /* 0x0000000008067229 */ /* 0x000fe20000000006 */
[C---:B--2---:R-:W-:Y:S01]  /*0430*/  FMUL R3, R2.reuse, 8388608 ;  /* 0x4b00000002037820 */ /* 0x044fe20000400000 */
[----:B------:R-:W-:Y:S01]  /*0440*/  FSETP.GEU.AND P1, PT, R2, 1.175494350822287508e-38, PT ;  /* 0x008000000200780b */ /* 0x000fe20003f2e000 */
[----:B------:R-:W-:Y:S03]  /*0450*/  BSSY.RECONVERGENT B0, `(.L_x_15) ;  /* 0x0000085000007945 */ /* 0x000fe60003800200 */
[----:B------:R-:W-:Y:S02]  /*0460*/  FSEL R3, R3, R2, !P1 ;  /* 0x0000000203037208 */ /* 0x000fe40004800000 */
[----:B0-----:R-:W-:Y:S01]  /*0470*/  FSEL R11, RZ, -23, P1 ;  /* 0xc1b80000ff0b7808 */ /* 0x001fe20000800000 */
[----:B------:R-:W-:Y:S01]  /*0480*/  IMAD.MOV.U32 R10, RZ, RZ, 0x7f800000 ;  /* 0x7f800000ff0a7424 */ /* 0x000fe200078e00ff */
[C---:B------:R-:W-:Y:S01]  /*0490*/  ISETP.GT.U32.AND P0, PT, R3.reuse, 0x7f7fffff, PT ;  /* 0x7f7fffff0300780c */ /* 0x040fe20003f04070 */
[----:B------:R-:W-:Y:S01]  /*04a0*/  VIADD R5, R3, 0xc0d55555 ;  /* 0xc0d5555503057836 */ /* 0x000fe20000000000 */
[----:B------:R-:W-:-:S04]  /*04b0*/  DMUL R6, R6, -0.5 ;  /* 0xbfe0000006067828 */ /* 0x000fc80000000000 */
[----:B------:R-:W-:-:S05]  /*04c0*/  LOP3.LUT R12, R5, 0xff800000, RZ, 0xc0, !PT ;  /* 0xff800000050c7812 */ /* 0x000fca00078ec0ff */
[----:B------:R-:W-:Y:S01]  /*04d0*/  IMAD.IADD R5, R3, 0x1, -R12 ;  /* 0x0000000103057824 */ /* 0x000fe200078e0a0c */
[----:B------:R-:W-:-:S03]  /*04e0*/  I2FP.F32.S32 R12, R12 ;  /* 0x0000000c000c7245 */ /* 0x000fc60000201400 */
[----:B------:R-:W-:Y:S02]  /*04f0*/  FADD R5, R5, -1 ;  /* 0xbf80000005057421 */ /* 0x000fe40000000000 */
[----:B------:R-:W-:Y:S02]  /*0500*/  FFMA R11, R12, 1.1920928955078125e-07, R11 ;  /* 0x340000000c0b7823 */ /* 0x000fe4000000000b */
[----:B------:R-:W-:-:S04]  /*0510*/  FFMA R14, R5, -R14, 0.14084610342979431152 ;  /* 0x3e1039f6050e7423 */ /* 0x000fc8000000080e */
[----:B------:R-:W-:-:S04]  /*0520*/  FFMA R14, R5, R14, -0.12148627638816833496 ;  /* 0xbdf8cdcc050e7423 */ /* 0x000fc8000000000e */
[----:B------:R-:W-:-:S04]  /*0530*/  FFMA R14, R5, R14, 0.13980610668659210205 ;  /* 0x3e0f2955050e7423 */ /* 0x000fc8000000000e */
[----:B------:R-:W-:-:S04]  /*0540*/  FFMA R14, R5, R14, -0.16684235632419586182 ;  /* 0xbe2ad8b9050e7423 */ /* 0x000fc8000000000e */
[----:B------:R-:W-:-:S04]  /*0550*/  FFMA R14, R5, R14, 0.20012299716472625732 ;  /* 0x3e4ced0b050e7423 */ /* 0x000fc8000000000e */
[----:B------:R-:W-:-:S04]  /*0560*/  FFMA R14, R5, R14, -0.24999669194221496582 ;  /* 0xbe7fff22050e7423 */ /* 0x000fc8000000000e */
[----:B------:R-:W-:-:S04]  /*0570*/  FFMA R14, R5, R14, 0.33333182334899902344 ;  /* 0x3eaaaa78050e7423 */ /* 0x000fc8000000000e */
[----:B------:R-:W-:-:S04]  /*0580*/  FFMA R14, R5, R14, -0.5 ;  /* 0xbf000000050e7423 */ /* 0x000fc8000000000e */
[----:B------:R-:W-:-:S04]  /*0590*/  FMUL R14, R5, R14 ;  /* 0x0000000e050e7220 */ /* 0x000fc80000400000 */
[----:B------:R-:W-:Y:S01]  /*05a0*/  FFMA R14, R5, R14, R5 ;  /* 0x0000000e050e7223 */ /* 0x000fe20000000005 */
[----:B------:R-:W-:-:S03]  /*05b0*/  FFMA R5, R3, R10, +INF ;  /* 0x7f80000003057423 */ /* 0x000fc6000000000a */
[----:B------:R-:W-:Y:S01]  /*05c0*/  @!P0 FFMA R5, R11, 0.69314718246459960938, R14 ;  /* 0x3f3172180b058823 */ /* 0x000fe2000000000e */
[----:B------:R-:W-:-:S04]  /*05d0*/  FSETP.NEU.AND P0, PT, R3, RZ, PT ;  /* 0x000000ff0300720b */ /* 0x000fc80003f0d000 */
[----:B------:R-:W-:-:S04]  /*05e0*/  FSEL R10, R5, -INF , P0 ;  /* 0xff800000050a7808 */ /* 0x000fc80000000000 */
[----:B------:R-:W0:Y:S02]  /*05f0*/  F2F.F64.F32 R8, R10 ;  /* 0x0000000a00087310 */ /* 0x000e240000201800 */
[----:B0-----:R-:W-:-:S06]  /*0600*/  DFMA R6, R8, -0.5, R6 ;  /* 0xbfe000000806782b */ /* 0x001fcc0000000006 */
[----:B------:R0:W1:Y:S01]  /*0610*/  F2F.F32.F64 R5, R6 ;  /* 0x0000000600057310 */ /* 0x0000620000301000 */
[C---:B---3--:R-:W-:Y:S01]  /*0620*/  FMUL R12, R0.reuse, 0.63661974668502807617 ;  /* 0x3f22f983000c7820 */ /* 0x048fe20000400000 */
[----:B------:R-:W-:-:S06]  /*0630*/  FSETP.GE.AND P0, PT, |R0|, 105615, PT ;  /* 0x47ce47800000780b */ /* 0x000fcc0003f06200 */
[----:B------:R-:W2:Y:S02]  /*0640*/  F2I.NTZ R3, R12 ;  /* 0x0000000c00037305 */ /* 0x000ea40000203100 */
[----:B--2---:R-:W-:-:S05]  /*0650*/  I2FP.F32.S32 R11, R3 ;  /* 0x00000003000b7245 */ /* 0x004fca0000201400 */
[----:B------:R-:W-:-:S04]  /*0660*/  FFMA R8, R11, -1.5707962512969970703, R0 ;  /* 0xbfc90fda0b087823 */ /* 0x000fc80000000000 */
[----:B------:R-:W-:-:S04]  /*0670*/  FFMA R8, R11, -7.5497894158615963534e-08, R8 ;  /* 0xb3a221680b087823 */ /* 0x000fc80000000008 */
[----:B------:R-:W-:Y:S01]  /*0680*/  FFMA R11, R11, -5.3903029534742383927e-15, R8 ;  /* 0xa7c234c50b0b7823 */ /* 0x000fe20000000008 */
[----:B01----:R-:W-:Y:S06]  /*0690*/  @!P0 BRA `(.L_x_16) ;  /* 0x0000000400808947 */ /* 0x003fec0003800000 */
[----:B------:R-:W-:-:S13]  /*06a0*/  FSETP.NEU.AND P0, PT, |R0|, +INF , PT ;  /* 0x7f8000000000780b */ /* 0x000fda0003f0d200 */
[----:B------:R-:W-:Y:S01]  /*06b0*/  @!P0 FMUL R11, RZ, R0 ;  /* 0x00000000ff0b8220 */ /* 0x000fe20000400000 */
[----:B------:R-:W-:Y:S01]  /*06c0*/  @!P0 MOV R3, RZ ;  /* 0x000000ff00038202 */ /* 0x000fe20000000f00 */
[----:B------:R-:W-:Y:S06]  /*06d0*/  @!P0 BRA `(.L_x_16) ;  /* 0x0000000400708947 */ /* 0x000fec0003800000 */
[----:B------:R-:W-:Y:S01]  /*06e0*/  IMAD.SHL.U32 R6, R0, 0x100, RZ ;  /* 0x0000010000067824 */ /* 0x000fe200078e00ff */
[----:B------:R-:W0:Y:S01]  /*06f0*/  LDCU.64 UR8, c[0x4][URZ] ;  /* 0x01000000ff0877ac */ /* 0x000e220008000a00 */
[----:B------:R-:W-:Y:S02]  /*0700*/  IMAD.MOV.U32 R3, RZ, RZ, RZ ;  /* 0x000000ffff037224 */ /* 0x000fe400078e00ff */
[----:B------:R-:W-:Y:S01]  /*0710*/  IMAD.MOV.U32 R11, RZ, RZ, RZ ;  /* 0x000000ffff0b7224 */ /* 0x000fe200078e00ff */
[----:B------:R-:W-:Y:S01]  /*0720*/  LOP3.LUT R10, R6, 0x80000000, RZ, 0xfc, !PT ;  /* 0x80000000060a7812 */ /* 0x000fe200078efcff */
[----:B------:R-:W-:Y:S01]  /*0730*/  UMOV UR5, URZ ;  /* 0x000000ff00057c82 */ /* 0x000fe20008000000 */
[----:B------:R-:W-:-:S05]  /*0740*/  UMOV UR4, URZ ;  /* 0x000000ff00047c82 */ /* 0x000fca0008000000 */
.L_x_17:
[----:B0-----:R-:W-:Y:S02]  /*0750*/  IMAD.U32 R8, RZ, RZ, UR8 ;  /* 0x00000008ff087e24 */ /* 0x001fe4000f8e00ff */
[----:B------:R-:W-:-:S05]  /*0760*/  IMAD.U32 R9, RZ, RZ, UR9 ;  /* 0x00000009ff097e24 */ /* 0x000fca000f8e00ff */
[----:B------:R-:W2:Y:S01]  /*0770*/  LDG.E.CONSTANT R7, desc[UR6][R8.64] ;  /* 0x0000000608077981 */ /* 0x000ea2000c1e9900 */
[----:B------:R-:W-:Y:S01]  /*0780*/  UIADD3 UR4, UPT, UPT, UR4, 0x1, URZ ;  /* 0x0000000104047890 */ /* 0x000fe2000fffe0ff */
[C---:B------:R-:W-:Y:S01]  /*0790*/  ISETP.EQ.AND P0, PT, R11.reuse, RZ, PT ;  /* 0x000000ff0b00720c */ /* 0x040fe20003f02270 */
[----:B------:R-:W-:Y:S01]  /*07a0*/  UIADD3 UR8, UP1, UPT, UR8, 0x4, URZ ;  /* 0x0000000408087890 */ /* 0x000fe2000ff3e0ff */
[C---:B------:R-:W-:Y:S01]  /*07b0*/  ISETP.EQ.AND P1, PT, R11.reuse, 0x4, PT ;  /* 0x000000040b00780c */ /* 0x040fe20003f22270 */
[----:B------:R-:W-:Y:S01]  /*07c0*/  UISETP.NE.AND UP0, UPT, UR4, 0x6, UPT ;  /* 0x000000060400788c */ /* 0x000fe2000bf05270 */
[C---:B------:R-:W-:Y:S01]  /*07d0*/  ISETP.EQ.AND P2, PT, R11.reuse, 0x8, PT ;  /* 0x000000080b00780c */ /* 0x040fe20003f42270 */
[----:B------:R-:W-:Y:S01]  /*07e0*/  UIADD3.X UR9, UPT, UPT, URZ, UR9, URZ, UP1, !UPT ;  /* 0x00000009ff097290 */ /* 0x000fe20008ffe4ff */
[C---:B------:R-:W-:Y:S02]  /*07f0*/  ISETP.EQ.AND P3, PT, R11.reuse, 0xc, PT ;  /* 0x0000000c0b00780c */ /* 0x040fe40003f62270 */
[----:B------:R-:W-:-:S02]  /*0800*/  ISETP.EQ.AND P4, PT, R11, 0x10, PT ;  /* 0x000000100b00780c */ /* 0x000fc40003f82270 */
[C---:B------:R-:W-:Y:S01]  /*0810*/  ISETP.EQ.AND P5, PT, R11.reuse, 0x14, PT ;  /* 0x000000140b00780c */ /* 0x040fe20003fa2270 */
[----:B------:R-:W-:Y:S02]  /*0820*/  VIADD R11, R11, 0x4 ;  /* 0x000000040b0b7836 */ /* 0x000fe40000000000 */
[----:B--2---:R-:W-:-:S03]  /*0830*/  IMAD.WIDE.U32 R6, R7, R10, RZ ;  /* 0x0000000a07067225 */ /* 0x004fc600078e00ff */
[----:B------:R-:W-:-:S04]  /*0840*/  IADD3 R6, P6, PT, R6, R3, RZ ;  /* 0x0000000306067210 */ /* 0x000fc80007fde0ff */
[----:B------:R-:W-:Y:S01]  /*0850*/  IADD3.X R3, PT, PT, R7, UR5, RZ, P6, !PT ;  /* 0x0000000507037c10 */ /* 0x000fe2000b7fe4ff */
[--C-:B------:R-:W-:Y:S01]  /*0860*/  @P0 IMAD.MOV.U32 R12, RZ, RZ, R6.reuse ;  /* 0x000000ffff0c0224 */ /* 0x100fe200078e0006 */
[----:B------:R-:W-:Y:S01]  /*0870*/  @P1 MOV R13, R6 ;  /* 0x00000006000d1202 */ /* 0x000fe20000000f00 */
[--C-:B------:R-:W-:Y:S02]  /*0880*/  @P2 IMAD.MOV.U32 R14, RZ, RZ, R6.reuse ;  /* 0x000000ffff0e2224 */ /* 0x100fe400078e0006 */
[--C-:B------:R-:W-:Y:S02]  /*0890*/  @P3 IMAD.MOV.U32 R15, RZ, RZ, R6.reuse ;  /* 0x000000ffff0f3224 */ /* 0x100fe400078e0006 */
[--C-:B------:R-:W-:Y:S02]  /*08a0*/  @P4 IMAD.MOV.U32 R16, RZ, RZ, R6.reuse ;  /* 0x000000ffff104224 */ /* 0x100fe400078e0006 */
[----:B------:R-:W-:Y:S01]  /*08b0*/  @P5 IMAD.MOV.U32 R17, RZ, RZ, R6 ;  /* 0x000000ffff115224 */ /* 0x000fe200078e0006 */
[----:B------:R-:W-:Y:S06]  /*08c0*/  BRA.U UP0, `(.L_x_17) ;  /* 0xfffffffd00a07547 */ /* 0x000fec000b83ffff */
[----:B------:R-:W-:Y:S01]  /*08d0*/  SHF.R.U32.HI R6, RZ, 0x17, R0 ;  /* 0x00000017ff067819 */ /* 0x000fe20000011600 */
[----:B------:R-:W-:Y:S03]  /*08e0*/  BSSY.RECONVERGENT B1, `(.L_x_18) ;  /* 0x0000029000017945 */ /* 0x000fe60003800200 */
[C---:B------:R-:W-:Y:S02]  /*08f0*/  LOP3.LUT R7, R6.reuse, 0xe0, RZ, 0xc0, !PT ;  /* 0x000000e006077812 */ /* 0x040fe400078ec0ff */
[----:B------:R-:W-:Y:S02]  /*0900*/  LOP3.LUT P6, RZ, R6, 0x1f, RZ, 0xc0, !PT ;  /* 0x0000001f06ff7812 */ /* 0x000fe400078cc0ff */
[----:B------:R-:W-:-:S04]  /*0910*/  IADD3 R7, PT, PT, R7, -0x80, RZ ;  /* 0xffffff8007077810 */ /* 0x000fc80007ffe0ff */
[----:B------:R-:W-:-:S05]  /*0920*/  SHF.R.U32.HI R7, RZ, 0x5, R7 ;  /* 0x00000005ff077819 */ /* 0x000fca0000011607 */
[----:B------:R-:W-:-:S05]  /*0930*/  IMAD.U32 R9, R7, -0x4, RZ ;  /* 0xfffffffc07097824 */ /* 0x000fca00078e00ff */
[C---:B------:R-:W-:Y:S02]  /*0940*/  ISETP.EQ.AND P3, PT, R9.reuse, -0x18, PT ;  /* 0xffffffe80900780c */ /* 0x040fe40003f62270 */
[C---:B------:R-:W-:Y:S02]  /*0950*/  ISETP.EQ.AND P4, PT, R9.reuse, -0x14, PT ;  /* 0xffffffec0900780c */ /* 0x040fe40003f82270 */
[C---:B------:R-:W-:Y:S02]  /*0960*/  ISETP.EQ.AND P2, PT, R9.reuse, -0x10, PT ;  /* 0xfffffff00900780c */ /* 0x040fe40003f42270 */
[C---:B------:R-:W-:Y:S02]  /*0970*/  ISETP.EQ.AND P1, PT, R9.reuse, -0xc, PT ;  /* 0xfffffff40900780c */ /* 0x040fe40003f22270 */
[C---:B------:R-:W-:Y:S02]  /*0980*/  ISETP.EQ.AND P0, PT, R9.reuse, -0x8, PT ;  /* 0xfffffff80900780c */ /* 0x040fe40003f02270 */
[----:B------:R-:W-:-:S03]  /*0990*/  ISETP.EQ.AND P5, PT, R9, RZ, PT ;  /* 0x000000ff0900720c */ /* 0x000fc60003fa2270 */
[--C-:B------:R-:W-:Y:S01]  /*09a0*/  @P3 IMAD.MOV.U32 R7, RZ, RZ, R12.reuse ;  /* 0x000000ffff073224 */ /* 0x100fe200078e000c */
[C---:B------:R-:W-:Y:S01]  /*09b0*/  ISETP.EQ.AND P3, PT, R9.reuse, -0x4, PT ;  /* 0xfffffffc0900780c */ /* 0x040fe20003f62270 */
[----:B------:R-:W-:Y:S02]  /*09c0*/  @P4 IMAD.MOV.U32 R8, RZ, RZ, R12 ;  /* 0x000000ffff084224 */ /* 0x000fe400078e000c */
[--C-:B------:R-:W-:Y:S01]  /*09d0*/  @P4 IMAD.MOV.U32 R7, RZ, RZ, R13.reuse ;  /* 0x000000ffff074224 */ /* 0x100fe200078e000d */
[----:B------:R-:W-:Y:S01]  /*09e0*/  ISETP.EQ.AND P4, PT, R9, 0x4, PT ;  /* 0x000000040900780c */ /* 0x000fe20003f82270 */
[----:B------:R-:W-:Y:S01]  /*09f0*/  @P2 IMAD.MOV.U32 R8, RZ, RZ, R13 ;  /* 0x000000ffff082224 */ /* 0x000fe200078e000d */
[----:B------:R-:W-:Y:S01]  /*0a00*/  @P2 MOV R7, R14 ;  /* 0x0000000e00072202 */ /* 0x000fe20000000f00 */
[----:B------:R-:W-:Y:S02]  /*0a10*/  @P1 IMAD.MOV.U32 R7, RZ, RZ, R15 ;  /* 0x000000ffff071224 */ /* 0x000fe400078e000f */
[----:B------:R-:W-:-:S02]  /*0a20*/  @P0 IMAD.MOV.U32 R7, RZ, RZ, R16 ;  /* 0x000000ffff070224 */ /* 0x000fc400078e0010 */
[----:B------:R-:W-:Y:S02]  /*0a30*/  @P1 IMAD.MOV.U32 R8, RZ, RZ, R14 ;  /* 0x000000ffff081224 */ /* 0x000fe400078e000e */
[----:B------:R-:W-:Y:S01]  /*0a40*/  @P3 MOV R7, R17 ;  /* 0x0000001100073202 */ /* 0x000fe20000000f00 */
[----:B------:R-:W-:Y:S02]  /*0a50*/  @P5 IMAD.MOV.U32 R7, RZ, RZ, R3 ;  /* 0x000000ffff075224 */ /* 0x000fe400078e0003 */
[----:B------:R-:W-:Y:S02]  /*0a60*/  @P0 IMAD.MOV.U32 R8, RZ, RZ, R15 ;  /* 0x000000ffff080224 */ /* 0x000fe400078e000f */
[----:B------:R-:W-:Y:S02]  /*0a70*/  @P3 IMAD.MOV.U32 R8, RZ, RZ, R16 ;  /* 0x000000ffff083224 */ /* 0x000fe400078e0010 */
[----:B------:R-:W-:Y:S02]  /*0a80*/  @P5 IMAD.MOV.U32 R8, RZ, RZ, R17 ;  /* 0x000000ffff085224 */ /* 0x000fe400078e0011 */
[----:B------:R-:W-:-:S02]  /*0a90*/  @P4 IMAD.MOV.U32 R8, RZ, RZ, R3 ;  /* 0x000000ffff084224 */ /* 0x000fc400078e0003 */
[----:B------:R-:W-:Y:S01]  /*0aa0*/  IMAD.MOV.U32 R11, RZ, RZ, R7 ;  /* 0x000000ffff0b7224 */ /* 0x000fe200078e0007 */
[----:B------:R-:W-:Y:S06]  /*0ab0*/  @!P6 BRA `(.L_x_19) ;  /* 0x00000000002ce947 */ /* 0x000fec0003800000 */
[----:B------:R-:W-:Y:S01]  /*0ac0*/  @P2 IMAD.MOV.U32 R7, RZ, RZ, R12 ;  /* 0x000000ffff072224 */ /* 0x000fe200078e000c */
[----:B------:R-:W-:Y:S01]  /*0ad0*/  @P1 MOV R7, R13 ;  /* 0x0000000d00071202 */ /* 0x000fe20000000f00 */
[----:B------:R-:W-:Y:S01]  /*0ae0*/  @P0 IMAD.MOV.U32 R7, RZ, RZ, R14 ;  /* 0x000000ffff070224 */ /* 0x000fe200078e000e */
[----:B------:R-:W-:Y:S01]  /*0af0*/  ISETP.EQ.AND P0, PT, R9, 0x8, PT ;  /* 0x000000080900780c */ /* 0x000fe20003f02270 */
[----:B------:R-:W-:Y:S01]  /*0b00*/  @P3 IMAD.MOV.U32 R7, RZ, RZ, R15 ;  /* 0x000000ffff073224 */ /* 0x000fe200078e000f */
[----:B------:R-:W-:Y:S01]  /*0b10*/  LOP3.LUT R6, R6, 0x1f, RZ, 0xc0, !PT ;  /* 0x0000001f06067812 */ /* 0x000fe200078ec0ff */
[----:B------:R-:W-:Y:S02]  /*0b20*/  @P5 IMAD.MOV.U32 R7, RZ, RZ, R16 ;  /* 0x000000ffff075224 */ /* 0x000fe400078e0010 */
[----:B------:R-:W-:Y:S01]  /*0b30*/  @P4 IMAD.MOV.U32 R7, RZ, RZ, R17 ;  /* 0x000000ffff074224 */ /* 0x000fe200078e0011 */
[----:B------:R-:W-:-:S07]  /*0b40*/  SHF.L.W.U32.HI R11, R8, R6, R11 ;  /* 0x00000006080b7219 */ /* 0x000fce0000010e0b */
[----:B------:R-:W-:-:S05]  /*0b50*/  @P0 IMAD.MOV.U32 R7, RZ, RZ, R3 ;  /* 0x000000ffff070224 */ /* 0x000fca00078e0003 */
[----:B------:R-:W-:-:S07]  /*0b60*/  SHF.L.W.U32.HI R8, R7, R6, R8 ;  /* 0x0000000607087219 */ /* 0x000fce0000010e08 */
.L_x_19:
[----:B------:R-:W-:Y:S05]  /*0b70*/  BSYNC.RECONVERGENT B1 ;  /* 0x0000000000017941 */ /* 0x000fea0003800200 */
.L_x_18:
[C---:B------:R-:W-:Y:S01]  /*0b80*/  SHF.L.W.U32.HI R10, R8.reuse, 0x2, R11 ;  /* 0x00000002080a7819 */ /* 0x040fe20000010e0b */
[----:B------:R-:W-:Y:S01]  /*0b90*/  UMOV UR4, 0x54442d19 ;  /* 0x54442d1900047882 */ /* 0x000fe20000000000 */
[----:B------:R-:W-:Y:S01]  /*0ba0*/  SHF.L.U32 R8, R8, 0x2, RZ ;  /* 0x0000000208087819 */ /* 0x000fe200000006ff */
[----:B------:R-:W-:Y:S01]  /*0bb0*/  UMOV UR5, 0x3bf921fb ;  /* 0x3bf921fb00057882 */ /* 0x000fe20000000000 */
[----:B------:R-:W-:Y:S02]  /*0bc0*/  SHF.R.S32.HI R3, RZ, 0x1f, R10 ;  /* 0x0000001fff037819 */ /* 0x000fe4000001140a */
[----:B------:R-:W-:Y:S02]  /*0bd0*/  ISETP.GE.AND P0, PT, R0, RZ, PT ;  /* 0x000000ff0000720c */ /* 0x000fe40003f06270 */
[C---:B------:R-:W-:Y:S02]  /*0be0*/  LOP3.LUT R8, R3.reuse, R8, RZ, 0x3c, !PT ;  /* 0x0000000803087212 */ /* 0x040fe400078e3cff */
[----:B------:R-:W-:-:S02]  /*0bf0*/  LOP3.LUT R9, R3, R10, RZ, 0x3c, !PT ;  /* 0x0000000a03097212 */ /* 0x000fc400078e3cff */
[----:B------:R-:W-:Y:S02]  /*0c00*/  SHF.R.U32.HI R3, RZ, 0x1e, R11 ;  /* 0x0000001eff037819 */ /* 0x000fe4000001160b */
[----:B------:R-:W0:Y:S01]  /*0c10*/  I2F.F64.S64 R6, R8 ;  /* 0x0000000800067312 */ /* 0x000e220000301c00 */
[C---:B------:R-:W-:Y:S02]  /*0c20*/  LOP3.LUT R0, R10.reuse, R0, RZ, 0x3c, !PT ;  /* 0x000000000a007212 */ /* 0x040fe400078e3cff */
[----:B------:R-:W-:Y:S02]  /*0c30*/  LEA.HI R3, R10, R3, RZ, 0x1 ;  /* 0x000000030a037211 */ /* 0x000fe400078f08ff */
[----:B------:R-:W-:-:S03]  /*0c40*/  ISETP.GE.AND P1, PT, R0, RZ, PT ;  /* 0x000000ff0000720c */ /* 0x000fc60003f26270 */
[----:B------:R-:W-:-:S04]  /*0c50*/  IMAD.MOV R0, RZ, RZ, -R3 ;  /* 0x000000ffff007224 */ /* 0x000fc800078e0a03 */
[----:B------:R-:W-:Y:S01]  /*0c60*/  @!P0 IMAD.MOV.U32 R3, RZ, RZ, R0 ;  /* 0x000000ffff038224 */ /* 0x000fe200078e0000 */
[----:B0-----:R-:W-:-:S10]  /*0c70*/  DMUL R6, R6, UR4 ;  /* 0x0000000406067c28 */ /* 0x001fd40008000000 */
[----:B------:R-:W0:Y:S02]  /*0c80*/  F2F.F32.F64 R6, R6 ;  /* 0x0000000600067310 */ /* 0x000e240000301000 */
[----:B0-----:R-:W-:-:S07]  /*0c90*/  FSEL R11, -R6, R6, !P1 ;  /* 0x00000006060b7208 */ /* 0x001fce0004800100 */
.L_x_16:
[----:B------:R-:W-:Y:S05]  /*0ca0*/  BSYNC.RECONVERGENT B0 ;  /* 0x0000000000007941 */ /* 0x000fea0003800200 */
.L_x_15:
[----:B------:R0:W1:Y:S01]  /*0cb0*/  F2F.F64.F32 R8, R2 ;  /* 0x0000000200087310 */ /* 0x0000620000201800 */
[----:B------:R-:W-:Y:S01]  /*0cc0*/  LOP3.LUT R6, R3, 0x1, RZ, 0xc0, !PT ;  /* 0x0000000103067812 */ /* 0x000fe200078ec0ff */
[----:B------:R-:W-:Y:S02]  /*0cd0*/  IMAD.MOV.U32 R0, RZ, RZ, 0x37cbac00 ;  /* 0x37cbac00ff007424 */ /* 0x000fe400078e00ff */
[----:B------:R-:W-:Y:S01]  /*0ce0*/  FMUL R13, R11, R11 ;  /* 0x0000000b0b0d7220 */ /* 0x000fe20000400000 */
[----:B------:R-:W-:Y:S01]  /*0cf0*/  LOP3.LUT P1, RZ, R3, 0x2, RZ, 0xc0, !PT ;  /* 0x0000000203ff7812 */ /* 0x000fe2000782c0ff */
[----:B------:R-:W-:Y:S01]  /*0d00*/  IMAD.MOV.U32 R3, RZ, RZ, 0x3effffff ;  /* 0x3effffffff037424 */ /* 0x000fe200078e00ff */
[----:B------:R-:W-:Y:S01]  /*0d10*/  ISETP.NE.U32.AND P0, PT, R6, 0x1, PT ;  /* 0x000000010600780c */ /* 0x000fe20003f05070 */
[----:B------:R-:W-:Y:S01]  /*0d20*/  FFMA R0, R13, R0, -0.0013887860113754868507 ;  /* 0xbab607ed0d007423 */ /* 0x000fe20000000000 */
[----:B------:R-:W-:Y:S01]  /*0d30*/  IMAD.MOV.U32 R6, RZ, RZ, 0x3d2aaabb ;  /* 0x3d2aaabbff067424 */ /* 0x000fe200078e00ff */
[----:B------:R-:W2:Y:S01]  /*0d40*/  LDCU UR4, c[0x0][0x39c] ;  /* 0x00007380ff0477ac */ /* 0x000ea20008000800 */
[----:B0-----:R-:W-:Y:S01]  /*0d50*/  FSEL R2, -R3, -0.16666662693023681641, !P0 ;  /* 0xbe2aaaa803027808 */ /* 0x001fe20004000100 */
[----:B------:R-:W-:Y:S01]  /*0d60*/  BSSY.RECONVERGENT B0, `(.L_x_20) ;  /* 0x0000021000007945 */ /* 0x000fe20003800200 */
[----:B------:R-:W-:Y:S01]  /*0d70*/  FSEL R0, R0, -0.00019574658654164522886, !P0 ;  /* 0xb94d415300007808 */ /* 0x000fe20004000000 */
[----:B------:R-:W0:Y:S01]  /*0d80*/  LDCU UR5, c[0x0][0x388] ;  /* 0x00007100ff0577ac */ /* 0x000e220008000800 */
[----:B------:R-:W-:Y:S01]  /*0d90*/  FSEL R6, R6, 0.0083327032625675201416, !P0 ;  /* 0x3c0885e406067808 */ /* 0x000fe20004000000 */
[----:B-1----:R-:W1:Y:S04]  /*0da0*/  MUFU.RCP64H R7, R9 ;  /* 0x0000000900077308 */ /* 0x002e680000001800 */
[----:B------:R-:W-:Y:S01]  /*0db0*/  FFMA R6, R13, R0, R6 ;  /* 0x000000000d067223 */ /* 0x000fe20000000006 */
[----:B------:R-:W-:-:S03]  /*0dc0*/  FSEL R0, R11, 1, P0 ;  /* 0x3f8000000b007808 */ /* 0x000fc60000000000 */
[C---:B------:R-:W-:Y:S01]  /*0dd0*/  FFMA R2, R13.reuse, R6, R2 ;  /* 0x000000060d027223 */ /* 0x040fe20000000002 */
[----:B------:R-:W-:Y:S01]  /*0de0*/  MOV R6, 0x1 ;  /* 0x0000000100067802 */ /* 0x000fe20000000f00 */
[----:B------:R-:W-:-:S04]  /*0df0*/  FFMA R13, R13, R0, RZ ;  /* 0x000000000d0d7223 */ /* 0x000fc800000000ff */
[----:B------:R-:W-:Y:S01]  /*0e00*/  FFMA R0, R13, R2, R0 ;  /* 0x000000020d007223 */ /* 0x000fe20000000000 */
[----:B-1----:R-:W-:-:S03]  /*0e10*/  DFMA R2, -R8, R6, 1 ;  /* 0x3ff000000802742b */ /* 0x002fc60000000106 */
[----:B------:R-:W-:-:S04]  /*0e20*/  @P1 FADD R0, RZ, -R0 ;  /* 0x80000000ff001221 */ /* 0x000fc80000000000 */
[----:B--2---:R-:W-:Y:S01]  /*0e30*/  FADD R0, -R0, UR4 ;  /* 0x0000000400007e21 */ /* 0x004fe20008000100 */
[----:B------:R-:W-:-:S03]  /*0e40*/  DFMA R10, R2, R2, R2 ;  /* 0x00000002020a722b */ /* 0x000fc60000000002 */
[----:B0-----:R-:W-:-:S04]  /*0e50*/  FADD R0, R0, -UR5 ;  /* 0x8000000500007e21 */ /* 0x001fc80008000000 */
[----:B------:R-:W0:Y:S01]  /*0e60*/  F2F.F64.F32 R2, R0 ;  /* 0x0000000000027310 */ /* 0x000e220000201800 */
[----:B------:R-:W-:-:S08]  /*0e70*/  DFMA R10, R6, R10, R6 ;  /* 0x0000000a060a722b */ /* 0x000fd00000000006 */
[----:B------:R-:W-:Y:S02]  /*0e80*/  DFMA R12, -R8, R10, 1 ;  /* 0x3ff00000080c742b */ /* 0x000fe4000000010a */
[----:B0-----:R-:W-:-:S06]  /*0e90*/  DMUL R6, R2, -0.5 ;  /* 0xbfe0000002067828 */ /* 0x001fcc0000000000 */
[----:B------:R-:W-:Y:S02]  /*0ea0*/  DFMA R12, R10, R12, R10 ;  /* 0x0000000c0a0c722b */ /* 0x000fe4000000000a */
[----:B------:R-:W-:-:S08]  /*0eb0*/  DMUL R14, R2, R6 ;  /* 0x00000006020e7228 */ /* 0x000fd00000000000 */
[----:B------:R-:W-:Y:S02]  /*0ec0*/  DMUL R2, R14, R12 ;  /* 0x0000000c0e027228 */ /* 0x000fe40000000000 */
[----:B------:R-:W-:-:S06]  /*0ed0*/  FSETP.GEU.AND P1, PT, |R15|, 6.5827683646048100446e-37, PT ;  /* 0x036000000f00780b */ /* 0x000fcc0003f2e200 */
[----:B------:R-:W-:-:S08]  /*0ee0*/  DFMA R6, -R8, R2, R14 ;  /* 0x000000020806722b */ /* 0x000fd0000000010e */
[----:B------:R-:W-:-:S10]  /*0ef0*/  DFMA R2, R12, R6, R2 ;  /* 0x000000060c02722b */ /* 0x000fd40000000002 */
[----:B------:R-:W-:-:S05]  /*0f00*/  FFMA R6, RZ, R9, R3 ;  /* 0x00000009ff067223 */ /* 0x000fca0000000003 */
[----:B------:R-:W-:-:S13]  /*0f10*/  FSETP.GT.AND P0, PT, |R6|, 1.469367938527859385e-39, PT ;  /* 0x001000000600780b */ /* 0x000fda0003f04200 */
[----:B------:R-:W-:Y:S05]  /*0f20*/  @P0 BRA P1, `(.L_x_21) ;  /* 0x0000000000100947 */ /* 0x000fea0000800000 */
[----:B------:R-:W-:-:S07]  /*0f30*/  MOV R0, 0xf50 ;  /* 0x00000f5000007802 */ /* 0x000fce0000000f00 */
[----:B------:R-:W-:Y:S05]  /*0f40*/  CALL.REL.NOINC `($__internal_1_$__cuda_sm20_div_rn_f64_full) ;  /* 0x0000000000247944 */ /* 0x000fea0003c00000 */
[----:B------:R-:W-:Y:S02]  /*0f50*/  IMAD.MOV.U32 R2, RZ, RZ, R12 ;  /* 0x000000ffff027224 */ /* 0x000fe400078e000c */
[----:B------:R-:W-:-:S07]  /*0f60*/  IMAD.MOV.U32 R3, RZ, RZ, R13 ;  /* 0x000000ffff037224 */ /* 0x000fce00078e000d */
.L_x_21:
[----:B------:R-:W-:Y:S05]  /*0f70*/  BSYNC.RECONVERGENT B0 ;  /* 0x0000000000007941 */ /* 0x000fea0003800200 */
.L_x_20:
[----:B------:R-:W0:Y:S01]  /*0f80*/  LDC.64 R6, c[0x0][0x390] ;  /* 0x0000e400ff067b82 */ /* 0x000e220000000a00 */
[----:B------:R-:W1:Y:S02]  /*0f90*/  F2F.F32.F64 R2, R2 ;  /* 0x0000000200027310 */ /* 0x000e640000301000 */
[----:B-1----:R-:W-:Y:S01]  /*0fa0*/  FADD R9, R5, R2 ;  /* 0x0000000205097221 */ /* 0x002fe20000000000 */
[----:B0-----:R-:W-:-:S05]  /*0fb0*/  IMAD.WIDE.U32 R4, R4, 0x4, R6 ;  /* 0x0000000404047825 */ /* 0x001fca00078e0006 */
[----:B------:R-:W-:Y:S01]  /*0fc0*/  STG.E desc[UR6][R4.64], R9 ;  /* 0x0000000904007986 */ /* 0x000fe2000c101906 */
[----:B------:R-:W-:Y:S05]  /*0fd0*/  EXIT ;  /* 0x000000000000794d */ /* 0x000fea0003800000 */
        .weak           $__internal_1_$__cuda_sm20_div_rn_f64_full
        .type           $__internal_1_$__cuda_sm20_div_rn_f64_full,@function
        .size           $__internal_1_$__cuda_sm20_div_rn_f64_full,(.L_x_45 - $__internal_1_$__cuda_sm20_div_rn_f64_full)
$__internal_1_$__cuda_sm20_div_rn_f64_full:
[C---:B------:R-:W-:Y:S01]  /*0fe0*/  FSETP.GEU.AND P0, PT, |R9|.reuse, 1.469367938527859385e-39, PT ;  /* 0x001000000900780b */ /* 0x040fe20003f0e200 */
[----:B------:R-:W-:Y:S01]  /*0ff0*/  IMAD.MOV.U32 R7, RZ, RZ, R15 ;  /* 0x000000ffff077224 */ /* 0x000fe200078e000f */
[----:B------:R-:W-:Y:S01]  /*1000*/  LOP3.LUT R2, R9, 0x800fffff, RZ, 0xc0, !PT ;  /* 0x800fffff09027812 */ /* 0x000fe200078ec0ff */
[----:B------:R-:W-:Y:S01]  /*1010*/  IMAD.MOV.U32 R6, RZ, RZ, R14 ;  /* 0x000000ffff067224 */ /* 0x000fe200078e000e */
[----:B------:R-:W-:Y:S01]  /*1020*/  MOV R10, 0x1 ;  /* 0x00000001000a7802 */ /* 0x000fe20000000f00 */
[----:B------:R-:W-:Y:S01]  /*1030*/  BSSY.RECONVERGENT B1, `(.L_x_22) ;  /* 0x0000055000017945 */ /* 0x000fe20003800200 */
[----:B------:R-:W-:Y:S01]  /*1040*/  LOP3.LUT R3, R2, 0x3ff00000, RZ, 0xfc, !PT ;  /* 0x3ff0000002037812 */ /* 0x000fe200078efcff */
[----:B------:R-:W-:Y:S01]  /*1050*/  IMAD.MOV.U32 R2, RZ, RZ, R8 ;  /* 0x000000ffff027224 */ /* 0x000fe200078e0008 */
[C---:B------:R-:W-:Y:S02]  /*1060*/  FSETP.GEU.AND P2, PT, |R7|.reuse, 1.469367938527859385e-39, PT ;  /* 0x001000000700780b */ /* 0x040fe40003f4e200 */
[----:B------:R-:W-:-:S03]  /*1070*/  LOP3.LUT R12, R7, 0x7ff00000, RZ, 0xc0, !PT ;  /* 0x7ff00000070c7812 */ /* 0x000fc600078ec0ff */
[----:B------:R-:W-:-:S06]  /*1080*/  @!P0 DMUL R2, R8, 8.98846567431157953865e+307 ;  /* 0x7fe0000008028828 */ /* 0x000fcc0000000000 */
[----:B------:R-:W0:Y:S02]  /*1090*/  MUFU.RCP64H R11, R3 ;  /* 0x00000003000b7308 */ /* 0x000e240000001800 */
[----:B------:R-:W-:Y:S01]  /*10a0*/  @!P2 LOP3.LUT R13, R9, 0x7ff00000, RZ, 0xc0, !PT ;  /* 0x7ff00000090da812 */ /* 0x000fe200078ec0ff */
[----:B------:R-:W-:-:S03]  /*10b0*/  @!P2 IMAD.MOV.U32 R18, RZ, RZ, RZ ;  /* 0x000000ffff12a224 */ /* 0x000fc600078e00ff */
[----:B------:R-:W-:Y:S01]  /*10c0*/  @!P2 ISETP.GE.U32.AND P3, PT, R12, R13, PT ;  /* 0x0000000d0c00a20c */ /* 0x000fe20003f66070 */
[----:B------:R-:W-:-:S05]  /*10d0*/  IMAD.MOV.U32 R13, RZ, RZ, 0x1ca00000 ;  /* 0x1ca00000ff0d7424 */ /* 0x000fca00078e00ff */
[----:B------:R-:W-:-:S04]  /*10e0*/  @!P2 SEL R19, R13, 0x63400000, !P3 ;  /* 0x634000000d13a807 */ /* 0x000fc80005800000 */
[----:B------:R-:W-:Y:S01]  /*10f0*/  @!P2 LOP3.LUT R19, R19, 0x80000000, R7, 0xf8, !PT ;  /* 0x800000001313a812 */ /* 0x000fe200078ef807 */
[----:B0-----:R-:W-:-:S03]  /*1100*/  DFMA R14, R10, -R2, 1 ;  /* 0x3ff000000a0e742b */ /* 0x001fc60000000802 */
[----:B------:R-:W-:-:S05]  /*1110*/  @!P2 LOP3.LUT R19, R19, 0x100000, RZ, 0xfc, !PT ;  /* 0x001000001313a812 */ /* 0x000fca00078efcff */
[----:B------:R-:W-:Y:S01]  /*1120*/  DFMA R16, R14, R14, R14 ;  /* 0x0000000e0e10722b */ /* 0x000fe2000000000e */
[----:B------:R-:W-:-:S04]  /*1130*/  LOP3.LUT R15, R9, 0x7ff00000, RZ, 0xc0, !PT ;  /* 0x7ff00000090f7812 */ /* 0x000fc800078ec0ff */
[----:B------:R-:W-:-:S03]  /*1140*/  ISETP.GE.U32.AND P1, PT, R12, R15, PT ;  /* 0x0000000f0c00720c */ /* 0x000fc60003f26070 */
[----:B------:R-:W-:Y:S01]  /*1150*/  DFMA R16, R10, R16, R10 ;  /* 0x000000100a10722b */ /* 0x000fe2000000000a */
[----:B------:R-:W-:Y:S01]  /*1160*/  SEL R11, R13, 0x63400000, !P1 ;  /* 0x634000000d0b7807 */ /* 0x000fe20004800000 */
[----:B------:R-:W-:-:S03]  /*1170*/  IMAD.MOV.U32 R10, RZ, RZ, R6 ;  /* 0x000000ffff0a7224 */ /* 0x000fc600078e0006 */
[----:B------:R-:W-:-:S03]  /*1180*/  LOP3.LUT R11, R11, 0x800fffff, R7, 0xf8, !PT ;  /* 0x800fffff0b0b7812 */ /* 0x000fc600078ef807 */
[----:B------:R-:W-:-:S03]  /*1190*/  DFMA R20, R16, -R2, 1 ;  /* 0x3ff000001014742b */ /* 0x000fc60000000802 */
[----:B------:R-:W-:-:S05]  /*11a0*/  @!P2 DFMA R10, R10, 2, -R18 ;  /* 0x400000000a0aa82b */ /* 0x000fca0000000812 */
[----:B------:R-:W-:Y:S01]  /*11b0*/  DFMA R16, R16, R20, R16 ;  /* 0x000000141010722b */ /* 0x000fe20000000010 */
[----:B------:R-:W-:Y:S02]  /*11c0*/  IMAD.MOV.U32 R21, RZ, RZ, R12 ;  /* 0x000000ffff157224 */ /* 0x000fe400078e000c */
[----:B------:R-:W-:Y:S01]  /*11d0*/  IMAD.MOV.U32 R20, RZ, RZ, R15 ;  /* 0x000000ffff147224 */ /* 0x000fe200078e000f */
[----:B------:R-:W-:Y:S02]  /*11e0*/  @!P0 LOP3.LUT R20, R3, 0x7ff00000, RZ, 0xc0, !PT ;  /* 0x7ff0000003148812 */ /* 0x000fe400078ec0ff */
[----:B------:R-:W-:Y:S02]  /*11f0*/  @!P2 LOP3.LUT R21, R11, 0x7ff00000, RZ, 0xc0, !PT ;  /* 0x7ff000000b15a812 */ /* 0x000fe400078ec0ff */
[----:B------:R-:W-:Y:S01]  /*1200*/  DMUL R18, R16, R10 ;  /* 0x0000000a10127228 */ /* 0x000fe20000000000 */
[----:B------:R-:W-:Y:S01]  /*1210*/  VIADD R23, R20, 0xffffffff ;  /* 0xffffffff14177836 */ /* 0x000fe20000000000 */
[----:B------:R-:W-:-:S04]  /*1220*/  IADD3 R22, PT, PT, R21, -0x1, RZ ;  /* 0xffffffff15167810 */ /* 0x000fc80007ffe0ff */
[----:B------:R-:W-:Y:S02]  /*1230*/  ISETP.GT.U32.AND P0, PT, R22, 0x7feffffe, PT ;  /* 0x7feffffe1600780c */ /* 0x000fe40003f04070 */
[----:B------:R-:W-:Y:S02]  /*1240*/  DFMA R14, R18, -R2, R10 ;  /* 0x80000002120e722b */ /* 0x000fe4000000000a */
[----:B------:R-:W-:-:S06]  /*1250*/  ISETP.GT.U32.OR P0, PT, R23, 0x7feffffe, P0 ;  /* 0x7feffffe1700780c */ /* 0x000fcc0000704470 */
[----:B------:R-:W-:-:S07]  /*1260*/  DFMA R14, R16, R14, R18 ;  /* 0x0000000e100e722b */ /* 0x000fce0000000012 */
[----:B------:R-:W-:Y:S05]  /*1270*/  @P0 BRA `(.L_x_23) ;  /* 0x00000000006c0947 */ /* 0x000fea0003800000 */
[----:B------:R-:W-:-:S04]  /*1280*/  LOP3.LUT R7, R9, 0x7ff00000, RZ, 0xc0, !PT ;  /* 0x7ff0000009077812 */ /* 0x000fc800078ec0ff */
[CC--:B------:R-:W-:Y:S02]  /*1290*/  VIADDMNMX R6, R12.reuse, -R7.reuse, 0xb9600000, !PT ;  /* 0xb96000000c067446 */ /* 0x0c0fe40007800907 */
[----:B------:R-:W-:Y:S02]  /*12a0*/  ISETP.GE.U32.AND P0, PT, R12, R7, PT ;  /* 0x000000070c00720c */ /* 0x000fe40003f06070 */
[----:B------:R-:W-:Y:S02]  /*12b0*/  VIMNMX R6, PT, PT, R6, 0x46a00000, PT ;  /* 0x46a0000006067848 */ /* 0x000fe40003fe0100 */
[----:B------:R-:W-:-:S05]  /*12c0*/  SEL R13, R13, 0x63400000, !P0 ;  /* 0x634000000d0d7807 */ /* 0x000fca0004000000 */
[----:B------:R-:W-:Y:S02]  /*12d0*/  IMAD.IADD R16, R6, 0x1, -R13 ;  /* 0x0000000106107824 */ /* 0x000fe400078e0a0d */
[----:B------:R-:W-:Y:S02]  /*12e0*/  IMAD.MOV.U32 R6, RZ, RZ, RZ ;  /* 0x000000ffff067224 */ /* 0x000fe400078e00ff */
[----:B------:R-:W-:-:S06]  /*12f0*/  VIADD R7, R16, 0x7fe00000 ;  /* 0x7fe0000010077836 */ /* 0x000fcc0000000000 */
[----:B------:R-:W-:-:S10]  /*1300*/  DMUL R12, R14, R6 ;  /* 0x000000060e0c7228 */ /* 0x000fd40000000000 */
[----:B------:R-:W-:-:S13]  /*1310*/  FSETP.GTU.AND P0, PT, |R13|, 1.469367938527859385e-39, PT ;  /* 0x001000000d00780b */ /* 0x000fda0003f0c200 */
[----:B------:R-:W-:Y:S05]  /*1320*/  @P0 BRA `(.L_x_24) ;  /* 0x0000000000940947 */ /* 0x000fea0003800000 */
[----:B------:R-:W-:Y:S01]  /*1330*/  DFMA R2, R14, -R2, R10 ;  /* 0x800000020e02722b */ /* 0x000fe2000000000a */
[----:B------:R-:W-:-:S09]  /*1340*/  IMAD.MOV.U32 R6, RZ, RZ, RZ ;  /* 0x000000ffff067224 */ /* 0x000fd200078e00ff */
[C---:B------:R-:W-:Y:S02]  /*1350*/  FSETP.NEU.AND P0, PT, R3.reuse, RZ, PT ;  /* 0x000000ff0300720b */ /* 0x040fe40003f0d000 */
[----:B------:R-:W-:-:S04]  /*1360*/  LOP3.LUT R9, R3, 0x80000000, R9, 0x48, !PT ;  /* 0x8000000003097812 */ /* 0x000fc800078e4809 */
[----:B------:R-:W-:-:S07]  /*1370*/  LOP3.LUT R7, R9, R7, RZ, 0xfc, !PT ;  /* 0x0000000709077212 */ /* 0x000fce00078efcff */
[----:B------:R-:W-:Y:S05]  /*1380*/  @!P0 BRA `(.L_x_24) ;  /* 0x00000000007c8947 */ /* 0x000fea0003800000 */
[----:B------:R-:W-:Y:S01]  /*1390*/  IADD3 R3, PT, PT, -R16, RZ, RZ ;  /* 0x000000ff10037210 */ /* 0x000fe20007ffe1ff */
[----:B------:R-:W-:Y:S01]  /*13a0*/  IMAD.MOV.U32 R2, RZ, RZ, RZ ;  /* 0x000000ffff027224 */ /* 0x000fe200078e00ff */
[----:B------:R-:W-:-:S05]  /*13b0*/  DMUL.RP R6, R14, R6 ;  /* 0x000000060e067228 */ /* 0x000fca0000008000 */
[----:B------:R-:W-:-:S05]  /*13c0*/  DFMA R2, R12, -R2, R14 ;  /* 0x800000020c02722b */ /* 0x000fca000000000e */
[----:B------:R-:W-:Y:S02]  /*13d0*/  LOP3.LUT R9, R7, R9, RZ, 0x3c, !PT ;  /* 0x0000000907097212 */ /* 0x000fe400078e3cff */
[----:B------:R-:W-:-:S04]  /*13e0*/  IADD3 R2, PT, PT, -R16, -0x43300000, RZ ;  /* 0xbcd0000010027810 */ /* 0x000fc80007ffe1ff */
[----:B------:R-:W-:-:S04]  /*13f0*/  FSETP.NEU.AND P0, PT, |R3|, R2, PT ;  /* 0x000000020300720b */ /* 0x000fc80003f0d200 */
[----:B------:R-:W-:Y:S02]  /*1400*/  FSEL R12, R6, R12, !P0 ;  /* 0x0000000c060c7208 */ /* 0x000fe40004000000 */
[----:B------:R-:W-:Y:S01]  /*1410*/  FSEL R13, R9, R13, !P0 ;  /* 0x0000000d090d7208 */ /* 0x000fe20004000000 */
[----:B------:R-:W-:Y:S06]  /*1420*/  BRA `(.L_x_24) ;  /* 0x0000000000547947 */ /* 0x000fec0003800000 */
.L_x_23:
[----:B------:R-:W-:-:S14]  /*1430*/  DSETP.NAN.AND P0, PT, R6, R6, PT ;  /* 0x000000060600722a */ /* 0x000fdc0003f08000 */
[----:B------:R-:W-:Y:S05]  /*1440*/  @P0 BRA `(.L_x_25) ;  /* 0x0000000000440947 */ /* 0x000fea0003800000 */
[----:B------:R-:W-:-:S14]  /*1450*/  DSETP.NAN.AND P0, PT, R8, R8, PT ;  /* 0x000000080800722a */ /* 0x000fdc0003f08000 */
[----:B------:R-:W-:Y:S05]  /*1460*/  @P0 BRA `(.L_x_26) ;  /* 0x0000000000300947 */ /* 0x000fea0003800000 */
[----:B------:R-:W-:Y:S01]  /*1470*/  ISETP.NE.AND P0, PT, R21, R20, PT ;  /* 0x000000141500720c */ /* 0x000fe20003f05270 */
[----:B------:R-:W-:Y:S02]  /*1480*/  IMAD.MOV.U32 R12, RZ, RZ, 0x0 ;  /* 0x00000000ff0c7424 */ /* 0x000fe400078e00ff */
[----:B------:R-:W-:-:S10]  /*1490*/  IMAD.MOV.U32 R13, RZ, RZ, -0x80000 ;  /* 0xfff80000ff0d7424 */ /* 0x000fd400078e00ff */
[----:B------:R-:W-:Y:S05]  /*14a0*/  @!P0 BRA `(.L_x_24) ;  /* 0x0000000000348947 */ /* 0x000fea0003800000 */
[----:B------:R-:W-:Y:S02]  /*14b0*/  ISETP.NE.AND P0, PT, R21, 0x7ff00000, PT ;  /* 0x7ff000001500780c */ /* 0x000fe40003f05270 */
[----:B------:R-:W-:Y:S02]  /*14c0*/  LOP3.LUT R13, R7, 0x80000000, R9, 0x48, !PT ;  /* 0x80000000070d7812 */ /* 0x000fe400078e4809 */
[----:B------:R-:W-:-:S13]  /*14d0*/  ISETP.EQ.OR P0, PT, R20, RZ, !P0 ;  /* 0x000000ff1400720c */ /* 0x000fda0004702670 */
[----:B------:R-:W-:Y:S01]  /*14e0*/  @P0 LOP3.LUT R2, R13, 0x7ff00000, RZ, 0xfc, !PT ;  /* 0x7ff000000d020812 */ /* 0x000fe200078efcff */
[----:B------:R-:W-:Y:S02]  /*14f0*/  @!P0 IMAD.MOV.U32 R12, RZ, RZ, RZ ;  /* 0x000000ffff0c8224 */ /* 0x000fe400078e00ff */
[----:B------:R-:W-:Y:S01]  /*1500*/  @P0 IMAD.MOV.U32 R12, RZ, RZ, RZ ;  /* 0x000000ffff0c0224 */ /* 0x000fe200078e00ff */
[----:B------:R-:W-:Y:S01]  /*1510*/  @P0 MOV R13, R2 ;  /* 0x00000002000d0202 */ /* 0x000fe20000000f00 */
[----:B------:R-:W-:Y:S06]  /*1520*/  BRA `(.L_x_24) ;  /* 0x0000000000147947 */ /* 0x000fec0003800000 */
.L_x_26:
[----:B------:R-:W-:Y:S01]  /*1530*/  LOP3.LUT R13, R9, 0x80000, RZ, 0xfc, !PT ;  /* 0x00080000090d7812 */ /* 0x000fe200078efcff */
[----:B------:R-:W-:Y:S01]  /*1540*/  IMAD.MOV.U32 R12, RZ, RZ, R8 ;  /* 0x000000ffff0c7224 */ /* 0x000fe200078e0008 */
[----:B------:R-:W-:Y:S06]  /*1550*/  BRA `(.L_x_24) ;  /* 0x0000000000087947 */ /* 0x000fec0003800000 */
.L_x_25:
[----:B------:R-:W-:Y:S01]  /*1560*/  LOP3.LUT R13, R7, 0x80000, RZ, 0xfc, !PT ;  /* 0x00080000070d7812 */ /* 0x000fe200078efcff */
[----:B------:R-:W-:-:S07]  /*1570*/  IMAD.MOV.U32 R12, RZ, RZ, R6 ;  /* 0x000000ffff0c7224 */ /* 0x000fce00078e0006 */
.L_x_24:
[----:B------:R-:W-:Y:S05]  /*1580*/  BSYNC.RECONVERGENT B1 ;  /* 0x0000000000017941 */ /* 0x000fea0003800200 */
.L_x_22:
[----:B------:R-:W-:Y:S02]  /*1590*/  IMAD.MOV.U32 R2, RZ, RZ, R0 ;  /* 0x000000ffff027224 */ /* 0x000fe400078e0000 */
[----:B------:R-:W-:-:S04]  /*15a0*/  IMAD.MOV.U32 R3, RZ, RZ, 0x0 ;  /* 0x00000000ff037424 */ /* 0x000fc800078e00ff */
[----:B------:R-:W-:Y:S05]  /*15b0*/  RET.REL.NODEC R2 `(_Z10log_normalPKfffPfif) ;  /* 0xffffffe802907950 */ /* 0x000fea0003c3ffff */
.L_x_27:
        /* <DEDUP_REMOVED lines=12> */
.L_x_45:


//--------------------- .text._Z3siniPKfPf        --------------------------
	.section	.text._Z3siniPKfPf,"ax",@progbits
	.align	128
        .global         _Z3siniPKfPf
        .type           _Z3siniPKfPf,@function
        .size           _Z3siniPKfPf,(.L_x_49 - _Z3siniPKfPf)
        .other          _Z3siniPKfPf,@"STO_CUDA_ENTRY STV_DEFAULT"
_Z3siniPKfPf:
.text._Z3siniPKfPf:
        /* <DEDUP_REMOVED lines=10> */
[----:B0-----:R-:W-:-:S05]  /*00a0*/  IMAD.WIDE.U32 R4, R2, 0x4, R4 ;  /* 0x0000000402047825 */ /* 0x001fca00078e0004 */
[----:B-1----:R-:W2:Y:S01]  /*00b0*/  LDG.E R0, desc[UR6][R4.64] ;  /* 0x0000000604007981 */ /* 0x002ea2000c1e1900 */
[----:B------:R-:W-:Y:S01]  /*00c0*/  BSSY.RECONVERGENT B0, `(.L_x_28) ;  /* 0x0000069000007945 */ /* 0x000fe20003800200 */
[C---:B--2---:R-:W-:Y:S01]  /*00d0*/  FMUL R3, R0.reuse, 0.63661974668502807617 ;  /* 0x3f22f98300037820 */ /* 0x044fe20000400000 */
[----:B------:R-:W-:-:S05]  /*00e0*/  FSETP.GE.AND P0, PT, |R0|, 105615, PT ;  /* 0x47ce47800000780b */ /* 0x000fca0003f06200 */
[----:B------:R-:W0:Y:S02]  /*00f0*/  F2I.NTZ R3, R3 ;  /* 0x0000000300037305 */ /* 0x000e240000203100 */
[----:B0-----:R-:W-:-:S05]  /*0100*/  I2FP.F32.S32 R7, R3 ;  /* 0x0000000300077245 */ /* 0x001fca0000201400 */
[----:B------:R-:W-:-:S04]  /*0110*/  FFMA R6, R7, -1.5707962512969970703, R0 ;  /* 0xbfc90fda07067823 */ /* 0x000fc80000000000 */
[----:B------:R-:W-:-:S04]  /*0120*/  FFMA R6, R7, -7.5497894158615963534e-08, R6 ;  /* 0xb3a2216807067823 */ /* 0x000fc80000000006 */
[----:B------:R-:W-:Y:S01]  /*0130*/  FFMA R6, R7, -5.3903029534742383927e-15, R6 ;  /* 0xa7c234c507067823 */ /* 0x000fe20000000006 */
[----:B------:R-:W-:Y:S06]  /*0140*/  @!P0 BRA `(.L_x_29) ;  /* 0x0000000400808947 */ /* 0x000fec0003800000 */
[----:B------:R-:W-:-:S13]  /*0150*/  FSETP.NEU.AND P0, PT, |R0|, +INF , PT ;  /* 0x7f8000000000780b */ /* 0x000fda0003f0d200 */
[----:B------:R-:W-:Y:S01]  /*0160*/  @!P0 FMUL R6, RZ, R0 ;  /* 0x00000000ff068220 */ /* 0x000fe20000400000 */
[----:B------:R-:W-:Y:S01]  /*0170*/  @!P0 IMAD.MOV.U32 R3, RZ, RZ, RZ ;  /* 0x000000ffff038224 */ /* 0x000fe200078e00ff */
        /* <DEDUP_REMOVED lines=8> */
.L_x_30:
[----:B0-----:R-:W-:Y:S01]  /*0200*/  IMAD.U32 R6, RZ, RZ, UR8 ;  /* 0x00000008ff067e24 */ /* 0x001fe2000f8e00ff */
[----:B------:R-:W-:-:S05]  /*0210*/  MOV R7, UR9 ;  /* 0x0000000900077c02 */ /* 0x000fca0008000f00 */
        /* <DEDUP_REMOVED lines=25> */
[----:B------:R-:W-:-:S03]  /*03b0*/  LOP3.LUT P6, RZ, R3, 0x1f, RZ, 0xc0, !PT ;  /* 0x0000001f03ff7812 */ /* 0x000fc600078cc0ff */
[----:B------:R-:W-:-:S05]  /*03c0*/  VIADD R4, R4, 0xffffff80 ;  /* 0xffffff8004047836 */ /* 0x000fca0000000000 */
        /* <DEDUP_REMOVED lines=8> */
[----:B------:R-:W-:Y:S02]  /*0450*/  @P3 MOV R4, R9 ;  /* 0x0000000900043202 */ /* 0x000fe40000000f00 */
[C---:B------:R-:W-:Y:S01]  /*0460*/  ISETP.EQ.AND P3, PT, R6.reuse, -0x4, PT ;  /* 0xfffffffc0600780c */ /* 0x040fe20003f62270 */
[----:B------:R-:W-:Y:S02]  /*0470*/  @P4 IMAD.MOV.U32 R5, RZ, RZ, R9 ;  /* 0x000000ffff054224 */ /* 0x000fe400078e0009 */
[----:B------:R-:W-:Y:S01]  /*0480*/  @P4 IMAD.MOV.U32 R4, RZ, RZ, R10 ;  /* 0x000000ffff044224 */ /* 0x000fe200078e000a */
[----:B------:R-:W-:Y:S01]  /*0490*/  ISETP.EQ.AND P4, PT, R6, 0x4, PT ;  /* 0x000000040600780c */ /* 0x000fe20003f82270 */
[----:B------:R-:W-:Y:S02]  /*04a0*/  @P2 IMAD.MOV.U32 R4, RZ, RZ, R12 ;  /* 0x000000ffff042224 */ /* 0x000fe400078e000c */
[----:B------:R-:W-:Y:S02]  /*04b0*/  @P1 IMAD.MOV.U32 R4, RZ, RZ, R13 ;  /* 0x000000ffff041224 */ /* 0x000fe400078e000d */
[----:B------:R-:W-:-:S02]  /*04c0*/  @P0 IMAD.MOV.U32 R4, RZ, RZ, R14 ;  /* 0x000000ffff040224 */ /* 0x000fc400078e000e */
[----:B------:R-:W-:Y:S01]  /*04d0*/  @P2 IMAD.MOV.U32 R5, RZ, RZ, R10 ;  /* 0x000000ffff052224 */ /* 0x000fe200078e000a */
[----:B------:R-:W-:Y:S01]  /*04e0*/  @P1 MOV R5, R12 ;  /* 0x0000000c00051202 */ /* 0x000fe20000000f00 */
[----:B------:R-:W-:Y:S01]  /*04f0*/  @P0 IMAD.MOV.U32 R5, RZ, RZ, R13 ;  /* 0x000000ffff050224 */ /* 0x000fe200078e000d */
[----:B------:R-:W-:Y:S01]  /*0500*/  @P3 MOV R4, R15 ;  /* 0x0000000f00043202 */ /* 0x000fe20000000f00 */
[----:B------:R-:W-:Y:S02]  /*0510*/  @P5 IMAD.MOV.U32 R4, RZ, RZ, R11 ;  /* 0x000000ffff045224 */ /* 0x000fe400078e000b */
[----:B------:R-:W-:Y:S02]  /*0520*/  @P3 IMAD.MOV.U32 R5, RZ, RZ, R14 ;  /* 0x000000ffff053224 */ /* 0x000fe400078e000e */
[----:B------:R-:W-:Y:S02]  /*0530*/  @P5 IMAD.MOV.U32 R5, RZ, RZ, R15 ;  /* 0x000000ffff055224 */ /* 0x000fe400078e000f */
[----:B------:R-:W-:-:S02]  /*0540*/  @P4 IMAD.MOV.U32 R5, RZ, RZ, R11 ;  /* 0x000000ffff054224 */ /* 0x000fc400078e000b */
[----:B------:R-:W-:Y:S01]  /*0550*/  IMAD.MOV.U32 R8, RZ, RZ, R4 ;  /* 0x000000ffff087224 */ /* 0x000fe200078e0004 */
[----:B------:R-:W-:Y:S06]  /*0560*/  @!P6 BRA `(.L_x_32) ;  /* 0x00000000002ce947 */ /* 0x000fec0003800000 */
[----:B------:R-:W-:Y:S01]  /*0570*/  @P2 MOV R4, R9 ;  /* 0x0000000900042202 */ /* 0x000fe20000000f00 */
[----:B------:R-:W-:Y:S01]  /*0580*/  @P1 IMAD.MOV.U32 R4, RZ, RZ, R10 ;  /* 0x000000ffff041224 */ /* 0x000fe200078e000a */
[----:B------:R-:W-:Y:S01]  /*0590*/  LOP3.LUT R3, R3, 0x1f, RZ, 0xc0, !PT ;  /* 0x0000001f03037812 */ /* 0x000fe200078ec0ff */
[----:B------:R-:W-:Y:S01]  /*05a0*/  @P0 IMAD.MOV.U32 R4, RZ, RZ, R12 ;  /* 0x000000ffff040224 */ /* 0x000fe200078e000c */
[----:B------:R-:W-:Y:S01]  /*05b0*/  ISETP.EQ.AND P0, PT, R6, 0x8, PT ;  /* 0x000000080600780c */ /* 0x000fe20003f02270 */
[----:B------:R-:W-:Y:S01]  /*05c0*/  @P3 IMAD.MOV.U32 R4, RZ, RZ, R13 ;  /* 0x000000ffff043224 */ /* 0x000fe200078e000d */
[----:B------:R-:W-:Y:S01]  /*05d0*/  SHF.L.W.U32.HI R8, R5, R3, R8 ;  /* 0x0000000305087219 */ /* 0x000fe20000010e08 */
[----:B------:R-:W-:Y:S01]  /*05e0*/  @P5 IMAD.MOV.U32 R4, RZ, RZ, R14 ;  /* 0x000000ffff045224 */ /* 0x000fe200078e000e */
[----:B------:R-:W-:-:S09]  /*05f0*/  @P4 MOV R4, R15 ;  /* 0x0000000f00044202 */ /* 0x000fd20000000f00 */
[----:B------:R-:W-:-:S05]  /*0600*/  @P0 IMAD.MOV.U32 R4, RZ, RZ, R11 ;  /* 0x000000ffff040224 */ /* 0x000fca00078e000b */
[----:B------:R-:W-:-:S07]  /*0610*/  SHF.L.W.U32.HI R5, R4, R3, R5 ;  /* 0x0000000304057219 */ /* 0x000fce0000010e05 */
.L_x_32:
[----:B------:R-:W-:Y:S05]  /*0620*/  BSYNC.RECONVERGENT B1 ;  /* 0x0000000000017941 */ /* 0x000fea0003800200 */
.L_x_31:
[C---:B------:R-:W-:Y:S01]  /*0630*/  SHF.L.W.U32.HI R9, R5.reuse, 0x2, R8 ;  /* 0x0000000205097819 */ /* 0x040fe20000010e08 */
[----:B------:R-:W-:Y:S01]  /*0640*/  IMAD.SHL.U32 R5, R5, 0x4, RZ ;  /* 0x0000000405057824 */ /* 0x000fe200078e00ff */
[----:B------:R-:W-:Y:S01]  /*0650*/  UMOV UR4, 0x54442d19 ;  /* 0x54442d1900047882 */ /* 0x000fe20000000000 */
        /* <DEDUP_REMOVED lines=15> */
.L_x_29:
[----:B------:R-:W-:Y:S05]  /*0750*/  BSYNC.RECONVERGENT B0 ;  /* 0x0000000000007941 */ /* 0x000fea0003800200 */
.L_x_28:
[----:B------:R-:W-:Y:S01]  /*0760*/  MOV R0, 0x37cbac00 ;  /* 0x37cbac0000007802 */ /* 0x000fe20000000f00 */
[----:B------:R-:W-:Y:S01]  /*0770*/  FMUL R7, R6, R6 ;  /* 0x0000000606077220 */ /* 0x000fe20000400000 */
[----:B------:R-:W-:Y:S01]  /*0780*/  LOP3.LUT R8, R3, 0x1, RZ, 0xc0, !PT ;  /* 0x0000000103087812 */ /* 0x000fe200078ec0ff */
[----:B------:R-:W0:Y:S01]  /*0790*/  LDC.64 R4, c[0x0][0x390] ;  /* 0x0000e400ff047b82 */ /* 0x000e220000000a00 */
[----:B------:R-:W-:Y:S02]  /*07a0*/  IMAD.MOV.U32 R9, RZ, RZ, 0x3effffff ;  /* 0x3effffffff097424 */ /* 0x000fe400078e00ff */
[----:B------:R-:W-:Y:S01]  /*07b0*/  FFMA R0, R7, R0, -0.0013887860113754868507 ;  /* 0xbab607ed07007423 */ /* 0x000fe20000000000 */
[----:B------:R-:W-:Y:S01]  /*07c0*/  ISETP.NE.U32.AND P0, PT, R8, 0x1, PT ;  /* 0x000000010800780c */ /* 0x000fe20003f05070 */
[----:B------:R-:W-:Y:S01]  /*07d0*/  IMAD.MOV.U32 R8, RZ, RZ, 0x3d2aaabb ;  /* 0x3d2aaabbff087424 */ /* 0x000fe200078e00ff */
[----:B------:R-:W-:Y:S02]  /*07e0*/  LOP3.LUT P1, RZ, R3, 0x2, RZ, 0xc0, !PT ;  /* 0x0000000203ff7812 */ /* 0x000fe4000782c0ff */
[----:B------:R-:W-:-:S02]  /*07f0*/  FSEL R0, R0, -0.00019574658654164522886, !P0 ;  /* 0xb94d415300007808 */ /* 0x000fc40004000000 */
[----:B------:R-:W-:Y:S02]  /*0800*/  FSEL R8, R8, 0.0083327032625675201416, !P0 ;  /* 0x3c0885e408087808 */ /* 0x000fe40004000000 */
[----:B------:R-:W-:-:S03]  /*0810*/  FSEL R3, -R9, -0.16666662693023681641, !P0 ;  /* 0xbe2aaaa809037808 */ /* 0x000fc60004000100 */
[----:B------:R-:W-:Y:S01]  /*0820*/  FFMA R8, R7, R0, R8 ;  /* 0x0000000007087223 */ /* 0x000fe20000000008 */
[----:B------:R-:W-:-:S03]  /*0830*/  FSEL R0, R6, 1, P0 ;  /* 0x3f80000006007808 */ /* 0x000fc60000000000 */
[C---:B------:R-:W-:Y:S02]  /*0840*/  FFMA R3, R7.reuse, R8, R3 ;  /* 0x0000000807037223 */ /* 0x040fe40000000003 */
[----:B------:R-:W-:-:S04]  /*0850*/  FFMA R7, R7, R0, RZ ;  /* 0x0000000007077223 */ /* 0x000fc800000000ff */
[----:B------:R-:W-:Y:S01]  /*0860*/  FFMA R3, R7, R3, R0 ;  /* 0x0000000307037223 */ /* 0x000fe20000000000 */
[----:B0-----:R-:W-:-:S04]  /*0870*/  IMAD.WIDE.U32 R4, R2, 0x4, R4 ;  /* 0x0000000402047825 */ /* 0x001fc800078e0004 */
[----:B------:R-:W-:-:S05]  /*0880*/  @P1 FADD R3, RZ, -R3 ;  /* 0x80000003ff031221 */ /* 0x000fca0000000000 */
[----:B------:R-:W-:Y:S01]  /*0890*/  STG.E desc[UR6][R4.64], R3 ;  /* 0x0000000304007986 */ /* 0x000fe2000c101906 */
[----:B------:R-:W-:Y:S05]  /*08a0*/  EXIT ;  /* 0x000000000000794d */ /* 0x000fea0003800000 */
.L_x_33:
        /* <DEDUP_REMOVED lines=13> */
.L_x_49:


//--------------------- .text._Z7get_maxPKfPfi    --------------------------
	.section	.text._Z7get_maxPKfPfi,"ax",@progbits
	.align	128
        .global         _Z7get_maxPKfPfi
        .type           _Z7get_maxPKfPfi,@function
        .size           _Z7get_maxPKfPfi,(.L_x_50 - _Z7get_maxPKfPfi)
        .other          _Z7get_maxPKfPfi,@"STO_CUDA_ENTRY STV_DEFAULT"
_Z7get_maxPKfPfi:
.text._Z7get_maxPKfPfi:
[----:B------:R-:W-:Y:S01]  /*0000*/  LDC R1, c[0x0][0x37c] ;  /* 0x0000df00ff017b82 */ /* 0x000fe20000000800 */
[----:B------:R-:W0:Y:S01]  /*0010*/  S2R R9, SR_CTAID.X ;  /* 0x0000000000097919 */ /* 0x000e220000002500 */
[----:B------:R-:W0:Y:S01]  /*0020*/  LDCU UR8, c[0x0][0x360] ;  /* 0x00006c00ff0877ac */ /* 0x000e220008000800 */
[----:B------:R-:W1:Y:S01]  /*0030*/  S2R R11, SR_TID.X ;  /* 0x00000000000b7919 */ /* 0x000e620000002100 */
[----:B------:R-:W2:Y:S01]  /*0040*/  LDCU UR4, c[0x0][0x390] ;  /* 0x00007200ff0477ac */ /* 0x000ea20008000800 */
[----:B------:R-:W3:Y:S01]  /*0050*/  LDCU.64 UR6, c[0x0][0x358] ;  /* 0x00006b00ff0677ac */ /* 0x000ee20008000a00 */
[----:B0-----:R-:W-:-:S04]  /*0060*/  IMAD R0, R9, UR8, RZ ;  /* 0x0000000809007c24 */ /* 0x001fc8000f8e02ff */
[----:B-1----:R-:W-:-:S05]  /*0070*/  IMAD R3, R0, 0x2, R11 ;  /* 0x0000000200037824 */ /* 0x002fca00078e020b */
[----:B--2---:R-:W-:-:S13]  /*0080*/  ISETP.GE.AND P1, PT, R3, UR4, PT ;  /* 0x0000000403007c0c */ /* 0x004fda000bf26270 */
[----:B------:R-:W0:Y:S01]  /*0090*/  @!P1 LDC.64 R4, c[0x0][0x380] ;  /* 0x0000e000ff049b82 */ /* 0x000e220000000a00 */
[----:B------:R-:W-:Y:S02]  /*00a0*/  @!P1 IMAD.IADD R7, R0, 0x1, R3 ;  /* 0x0000000100079824 */ /* 0x000fe400078e0203 */
[----:B0-----:R-:W-:-:S04]  /*00b0*/  @!P1 IMAD.WIDE R2, R3, 0x4, R4 ;  /* 0x0000000403029825 */ /* 0x001fc800078e0204 */
[----:B------:R-:W-:Y:S02]  /*00c0*/  @!P1 IMAD.WIDE.U32 R4, R7, 0x4, R4 ;  /* 0x0000000407049825 */ /* 0x000fe400078e0004 */
[----:B---3--:R-:W2:Y:S04]  /*00d0*/  @!P1 LDG.E R2, desc[UR6][R2.64] ;  /* 0x0000000602029981 */ /* 0x008ea8000c1e1900 */
[----:B------:R-:W2:Y:S01]  /*00e0*/  @!P1 LDG.E R5, desc[UR6][R4.64] ;  /* 0x0000000604059981 */ /* 0x000ea2000c1e1900 */
[----:B------:R-:W0:Y:S01]  /*00f0*/  S2UR UR5, SR_CgaCtaId ;  /* 0x00000000000579c3 */ /* 0x000e220000008800 */
[----:B------:R-:W-:Y:S01]  /*0100*/  IMAD.U32 R0, RZ, RZ, UR8 ;  /* 0x00000008ff007e24 */ /* 0x000fe2000f8e00ff */
[----:B------:R-:W-:Y:S01]  /*0110*/  UMOV UR4, 0x400 ;  /* 0x0000040000047882 */ /* 0x000fe20000000000 */
[----:B------:R-:W-:Y:S01]  /*0120*/  IMAD.MOV.U32 R6, RZ, RZ, -0x800012 ;  /* 0xff7fffeeff067424 */ /* 0x000fe200078e00ff */
[----:B0-----:R-:W-:-:S06]  /*0130*/  ULEA UR4, UR5, UR4, 0x18 ;  /* 0x0000000405047291 */ /* 0x001fcc000f8ec0ff */
[----:B------:R-:W-:Y:S02]  /*0140*/  LEA R7, R11, UR4, 0x2 ;  /* 0x000000040b077c11 */ /* 0x000fe4000f8e10ff */
[----:B--2---:R-:W-:-:S04]  /*0150*/  @!P1 FSETP.GT.AND P0, PT, R2, R5, PT ;  /* 0x000000050200920b */ /* 0x004fc80003f04000 */
[----:B------:R-:W-:Y:S02]  /*0160*/  @!P1 FSEL R6, R2, R5, P0 ;  /* 0x0000000502069208 */ /* 0x000fe40000000000 */
[----:B------:R-:W-:-:S03]  /*0170*/  ISETP.GE.U32.AND P0, PT, R0, 0x2, PT ;  /* 0x000000020000780c */ /* 0x000fc60003f06070 */
[----:B------:R0:W-:Y:S01]  /*0180*/  STS [R7], R6 ;  /* 0x0000000607007388 */ /* 0x0001e20000000800 */
[----:B------:R-:W-:Y:S09]  /*0190*/  BAR.SYNC.DEFER_BLOCKING 0x0 ;  /* 0x0000000000007b1d */ /* 0x000ff20000010000 */
[----:B0-----:R-:W-:Y:S05]  /*01a0*/  @!P0 BRA `(.L_x_34) ;  /* 0x0000000000388947 */ /* 0x001fea0003800000 */
.L_x_37:
[--C-:B------:R-:W-:Y:S01]  /*01b0*/  IMAD.MOV.U32 R4, RZ, RZ, R0.reuse ;  /* 0x000000ffff047224 */ /* 0x100fe200078e0000 */
[----:B------:R-:W-:Y:S01]  /*01c0*/  SHF.R.U32.HI R0, RZ, 0x1, R0 ;  /* 0x00000001ff007819 */ /* 0x000fe20000011600 */
[----:B------:R-:W-:Y:S03]  /*01d0*/  BSSY.RECONVERGENT B0, `(.L_x_35) ;  /* 0x0000008000007945 */ /* 0x000fe60003800200 */
[----:B------:R-:W-:-:S13]  /*01e0*/  ISETP.GE.U32.AND P0, PT, R11, R0, PT ;  /* 0x000000000b00720c */ /* 0x000fda0003f06070 */
[----:B0-----:R-:W-:Y:S05]  /*01f0*/  @P0 BRA `(.L_x_36) ;  /* 0x0000000000140947 */ /* 0x001fea0003800000 */
[----:B------:R-:W-:Y:S01]  /*0200*/  IMAD R3, R0, 0x4, R7 ;  /* 0x0000000400037824 */ /* 0x000fe200078e0207 */
[----:B------:R-:W-:Y:S05]  /*0210*/  LDS R2, [R7] ;  /* 0x0000000007027984 */ /* 0x000fea0000000800 */
[----:B------:R-:W0:Y:S02]  /*0220*/  LDS R3, [R3] ;  /* 0x0000000003037984 */ /* 0x000e240000000800 */
[----:B0-----:R-:W-:-:S13]  /*0230*/  FSETP.GEU.AND P0, PT, R2, R3, PT ;  /* 0x000000030200720b */ /* 0x001fda0003f0e000 */
[----:B------:R0:W-:Y:S02]  /*0240*/  @!P0 STS [R7], R3 ;  /* 0x0000000307008388 */ /* 0x0001e40000000800 */
.L_x_36:
[----:B------:R-:W-:Y:S05]  /*0250*/  BSYNC.RECONVERGENT B0 ;  /* 0x0000000000007941 */ /* 0x000fea0003800200 */
.L_x_35:
[----:B------:R-:W-:Y:S01]  /*0260*/  BAR.SYNC.DEFER_BLOCKING 0x0 ;  /* 0x0000000000007b1d */ /* 0x000fe20000010000 */
[----:B------:R-:W-:-:S13]  /*0270*/  ISETP.GT.U32.AND P0, PT, R4, 0x3, PT ;  /* 0x000000030400780c */ /* 0x000fda0003f04070 */
[----:B------:R-:W-:Y:S05]  /*0280*/  @P0 BRA `(.L_x_37) ;  /* 0xfffffffc00c80947 */ /* 0x000fea000383ffff */
.L_x_34:
[----:B------:R-:W-:-:S13]  /*0290*/  ISETP.NE.AND P0, PT, R11, RZ, PT ;  /* 0x000000ff0b00720c */ /* 0x000fda0003f05270 */
[----:B------:R-:W-:Y:S05]  /*02a0*/  @P0 EXIT ;  /* 0x000000000000094d */ /* 0x000fea0003800000 */
[----:B------:R-:W1:Y:S01]  /*02b0*/  S2UR UR5, SR_CgaCtaId ;  /* 0x00000000000579c3 */ /* 0x000e620000008800 */
[----:B------:R-:W-:-:S07]  /*02c0*/  UMOV UR4, 0x400 ;  /* 0x0000040000047882 */ /* 0x000fce0000000000 */
[----:B0-----:R-:W0:Y:S01]  /*02d0*/  LDC.64 R2, c[0x0][0x388] ;  /* 0x0000e200ff027b82 */ /* 0x001e220000000a00 */
[----:B-1----:R-:W-:Y:S01]  /*02e0*/  ULEA UR4, UR5, UR4, 0x18 ;  /* 0x0000000405047291 */ /* 0x002fe2000f8ec0ff */
[----:B0-----:R-:W-:-:S08]  /*02f0*/  IMAD.WIDE.U32 R2, R9, 0x4, R2 ;  /* 0x0000000409027825 */ /* 0x001fd000078e0002 */
[----:B------:R-:W0:Y:S04]  /*0300*/  LDS R5, [UR4] ;  /* 0x00000004ff057984 */ /* 0x000e280008000800 */
[----:B0-----:R-:W-:Y:S01]  /*0310*/  STG.E desc[UR6][R2.64], R5 ;  /* 0x0000000502007986 */ /* 0x001fe2000c101906 */
[----:B------:R-:W-:Y:S05]  /*0320*/  EXIT ;  /* 0x000000000000794d */ /* 0x000fea0003800000 */
.L_x_38:
        /* <DEDUP_REMOVED lines=13> */
.L_x_50:


//--------------------- .text._Z14sum_sequentialPfiPKf --------------------------
	.section	.text._Z14sum_sequentialPfiPKf,"ax",@progbits
	.align	128
        .global         _Z14sum_sequentialPfiPKf
        .type           _Z14sum_sequentialPfiPKf,@function
        .size           _Z14sum_sequentialPfiPKf,(.L_x_51 - _Z14sum_sequentialPfiPKf)
        .other          _Z14sum_sequentialPfiPKf,@"STO_CUDA_ENTRY STV_DEFAULT"
_Z14sum_sequentialPfiPKf:
.text._Z14sum_sequentialPfiPKf:
[----:B------:R-:W-:Y:S01]  /*0000*/  LDC R1, c[0x0][0x37c] ;  /* 0x0000df00ff017b82 */ /* 0x000fe20000000800 */
[----:B------:R-:W0:Y:S01]  /*0010*/  S2R R0, SR_CTAID.X ;  /* 0x0000000000007919 */ /* 0x000e220000002500 */
[----:B------:R-:W0:Y:S01]  /*0020*/  LDCU UR8, c[0x0][0x360] ;  /* 0x00006c00ff0877ac */ /* 0x000e220008000800 */
[----:B------:R-:W1:Y:S01]  /*0030*/  S2R R2, SR_TID.X ;  /* 0x0000000000027919 */ /* 0x000e620000002100 */
[----:B------:R-:W2:Y:S01]  /*0040*/  LDCU UR4, c[0x0][0x388] ;  /* 0x00007100ff0477ac */ /* 0x000ea20008000800 */
[----:B------:R-:W3:Y:S01]  /*0050*/  LDCU.64 UR6, c[0x0][0x358] ;  /* 0x00006b00ff0677ac */ /* 0x000ee20008000a00 */
[----:B0-----:R-:W-:-:S05]  /*0060*/  IMAD R3, R0, UR8, RZ ;  /* 0x0000000800037c24 */ /* 0x001fca000f8e02ff */
[----:B-1----:R-:W-:-:S04]  /*0070*/  LEA R4, R3, R2, 0x1 ;  /* 0x0000000203047211 */ /* 0x002fc800078e08ff */
[----:B--2---:R-:W-:-:S13]  /*0080*/  ISETP.GE.AND P1, PT, R4, UR4, PT ;  /* 0x0000000404007c0c */ /* 0x004fda000bf26270 */
[----:B------:R-:W0:Y:S01]  /*0090*/  @!P1 LDC.64 R6, c[0x0][0x390] ;  /* 0x0000e400ff069b82 */ /* 0x000e220000000a00 */
[----:B------:R-:W-:Y:S01]  /*00a0*/  @!P1 IADD3 R3, PT, PT, R3, R4, RZ ;  /* 0x0000000403039210 */ /* 0x000fe20007ffe0ff */
[----:B0-----:R-:W-:-:S04]  /*00b0*/  @!P1 IMAD.WIDE R4, R4, 0x4, R6 ;  /* 0x0000000404049825 */ /* 0x001fc800078e0206 */
[----:B------:R-:W-:Y:S02]  /*00c0*/  @!P1 IMAD.WIDE.U32 R6, R3, 0x4, R6 ;  /* 0x0000000403069825 */ /* 0x000fe400078e0006 */
[----:B---3--:R-:W2:Y:S04]  /*00d0*/  @!P1 LDG.E R4, desc[UR6][R4.64] ;  /* 0x0000000604049981 */ /* 0x008ea8000c1e1900 */
[----:B------:R-:W2:Y:S01]  /*00e0*/  @!P1 LDG.E R7, desc[UR6][R6.64] ;  /* 0x0000000606079981 */ /* 0x000ea2000c1e1900 */
[----:B------:R-:W0:Y:S01]  /*00f0*/  S2UR UR5, SR_CgaCtaId ;  /* 0x00000000000579c3 */ /* 0x000e220000008800 */
[----:B------:R-:W-:Y:S01]  /*0100*/  MOV R3, UR8 ;  /* 0x0000000800037c02 */ /* 0x000fe20008000f00 */
[----:B------:R-:W-:Y:S01]  /*0110*/  UMOV UR4, 0x400 ;  /* 0x0000040000047882 */ /* 0x000fe20000000000 */
[----:B------:R-:W-:-:S02]  /*0120*/  HFMA2 R8, -RZ, RZ, 0, 0 ;  /* 0x00000000ff087431 */ /* 0x000fc400000001ff */
[----:B------:R-:W-:Y:S01]  /*0130*/  ISETP.GE.U32.AND P0, PT, R3, 0x42, PT ;  /* 0x000000420300780c */ /* 0x000fe20003f06070 */
[----:B0-----:R-:W-:-:S06]  /*0140*/  ULEA UR4, UR5, UR4, 0x18 ;  /* 0x0000000405047291 */ /* 0x001fcc000f8ec0ff */
[----:B------:R-:W-:Y:S01]  /*0150*/  LEA R9, R2, UR4, 0x2 ;  /* 0x0000000402097c11 */ /* 0x000fe2000f8e10ff */
[----:B--2---:R-:W-:Y:S01]  /*0160*/  @!P1 FADD R8, R4, R7 ;  /* 0x0000000704089221 */ /* 0x004fe20000000000 */
[----:B------:R-:W-:-:S04]  /*0170*/  ISETP.GT.U32.AND P1, PT, R2, 0x1f, PT ;  /* 0x0000001f0200780c */ /* 0x000fc80003f24070 */
[----:B------:R0:W-:Y:S01]  /*0180*/  STS [R9], R8 ;  /* 0x0000000809007388 */ /* 0x0001e20000000800 */
[----:B------:R-:W-:Y:S06]  /*0190*/  BAR.SYNC.DEFER_BLOCKING 0x0 ;  /* 0x0000000000007b1d */ /* 0x000fec0000010000 */
[----:B------:R-:W-:Y:S05]  /*01a0*/  @!P0 BRA `(.L_x_39) ;  /* 0x00000000002c8947 */ /* 0x000fea0003800000 */
.L_x_40:
[----:B------:R-:W-:-:S04]  /*01b0*/  SHF.R.U32.HI R7, RZ, 0x1, R3 ;  /* 0x00000001ff077819 */ /* 0x000fc80000011603 */
[----:B------:R-:W-:-:S13]  /*01c0*/  ISETP.GE.U32.AND P0, PT, R2, R7, PT ;  /* 0x000000070200720c */ /* 0x000fda0003f06070 */
[----:B------:R-:W-:Y:S01]  /*01d0*/  @!P0 LEA R4, R7, R9, 0x2 ;  /* 0x0000000907048211 */ /* 0x000fe200078e10ff */
[----:B------:R-:W-:Y:S05]  /*01e0*/  @!P0 LDS R5, [R9] ;  /* 0x0000000009058984 */ /* 0x000fea0000000800 */
[----:B------:R-:W1:Y:S02]  /*01f0*/  @!P0 LDS R4, [R4] ;  /* 0x0000000004048984 */ /* 0x000e640000000800 */
[----:B-1----:R-:W-:-:S05]  /*0200*/  @!P0 FADD R6, R4, R5 ;  /* 0x0000000504068221 */ /* 0x002fca0000000000 */
[----:B------:R1:W-:Y:S01]  /*0210*/  @!P0 STS [R9], R6 ;  /* 0x0000000609008388 */ /* 0x0003e20000000800 */
[----:B------:R-:W-:Y:S01]  /*0220*/  BAR.SYNC.DEFER_BLOCKING 0x0 ;  /* 0x0000000000007b1d */ /* 0x000fe20000010000 */
[----:B------:R-:W-:Y:S02]  /*0230*/  ISETP.GT.U32.AND P0, PT, R3, 0x83, PT ;  /* 0x000000830300780c */ /* 0x000fe40003f04070 */
[----:B------:R-:W-:-:S11]  /*0240*/  MOV R3, R7 ;  /* 0x0000000700037202 */ /* 0x000fd60000000f00 */
[----:B-1----:R-:W-:Y:S05]  /*0250*/  @P0 BRA `(.L_x_40) ;  /* 0xfffffffc00d40947 */ /* 0x002fea000383ffff */
.L_x_39:
[----:B------:R-:W-:Y:S05]  /*0260*/  @P1 EXIT ;  /* 0x000000000000194d */ /* 0x000fea0003800000 */
[----:B------:R-:W-:Y:S01]  /*0270*/  LDS R3, [R9+0x80] ;  /* 0x0000800009037984 */ /* 0x000fe20000000800 */
[----:B------:R-:W-:-:S03]  /*0280*/  ISETP.NE.AND P0, PT, R2, RZ, PT ;  /* 0x000000ff0200720c */ /* 0x000fc60003f05270 */
[----:B------:R-:W1:Y:S02]  /*0290*/  LDS R4, [R9] ;  /* 0x0000000009047984 */ /* 0x000e640000000800 */
[----:B-1----:R-:W-:-:S05]  /*02a0*/  FADD R4, R3, R4 ;  /* 0x0000000403047221 */ /* 0x002fca0000000000 */
[----:B------:R-:W-:Y:S04]  /*02b0*/  STS [R9], R4 ;  /* 0x0000000409007388 */ /* 0x000fe80000000800 */
[----:B------:R-:W-:Y:S04]  /*02c0*/  LDS R3, [R9+0x40] ;  /* 0x0000400009037984 */ /* 0x000fe80000000800 */
[----:B------:R-:W1:Y:S02]  /*02d0*/  LDS R6, [R9] ;  /* 0x0000000009067984 */ /* 0x000e640000000800 */
[----:B-1----:R-:W-:-:S05]  /*02e0*/  FADD R6, R3, R6 ;  /* 0x0000000603067221 */ /* 0x002fca0000000000 */
[----:B------:R-:W-:Y:S04]  /*02f0*/  STS [R9], R6 ;  /* 0x0000000609007388 */ /* 0x000fe80000000800 */
[----:B------:R-:W-:Y:S04]  /*0300*/  LDS R3, [R9+0x20] ;  /* 0x0000200009037984 */ /* 0x000fe80000000800 */
[----:B0-----:R-:W0:Y:S02]  /*0310*/  LDS R8, [R9] ;  /* 0x0000000009087984 */ /* 0x001e240000000800 */
[----:B0-----:R-:W-:-:S05]  /*0320*/  FADD R8, R3, R8 ;  /* 0x0000000803087221 */ /* 0x001fca0000000000 */
[----:B------:R-:W-:Y:S04]  /*0330*/  STS [R9], R8 ;  /* 0x0000000809007388 */ /* 0x000fe80000000800 */
[----:B------:R-:W-:Y:S04]  /*0340*/  LDS R3, [R9+0x10] ;  /* 0x0000100009037984 */ /* 0x000fe80000000800 */
[----:B------:R-:W0:Y:S02]  /*0350*/  LDS R10, [R9] ;  /* 0x00000000090a7984 */ /* 0x000e240000000800 */
        /* <DEDUP_REMOVED lines=9> */
[----:B------:R0:W-:Y:S01]  /*03f0*/  STS [R9], R6 ;  /* 0x0000000609007388 */ /* 0x0001e20000000800 */
[----:B------:R-:W-:Y:S05]  /*0400*/  @P0 EXIT ;  /* 0x000000000000094d */ /* 0x000fea0003800000 */
[----:B------:R-:W1:Y:S01]  /*0410*/  S2UR UR5, SR_CgaCtaId ;  /* 0x00000000000579c3 */ /* 0x000e620000008800 */
[----:B------:R-:W-:-:S07]  /*0420*/  UMOV UR4, 0x400 ;  /* 0x0000040000047882 */ /* 0x000fce0000000000 */
[----:B------:R-:W2:Y:S01]  /*0430*/  LDC.64 R2, c[0x0][0x380] ;  /* 0x0000e000ff027b82 */ /* 0x000ea20000000a00 */
[----:B-1----:R-:W-:Y:S01]  /*0440*/  ULEA UR4, UR5, UR4, 0x18 ;  /* 0x0000000405047291 */ /* 0x002fe2000f8ec0ff */
[----:B--2---:R-:W-:-:S08]  /*0450*/  IMAD.WIDE.U32 R2, R0, 0x4, R2 ;  /* 0x0000000400027825 */ /* 0x004fd000078e0002 */
[----:B------:R-:W1:Y:S04]  /*0460*/  LDS R5, [UR4] ;  /* 0x00000004ff057984 */ /* 0x000e680008000800 */
[----:B-1----:R-:W-:Y:S01]  /*0470*/  STG.E desc[UR6][R2.64], R5 ;  /* 0x0000000502007986 */ /* 0x002fe2000c101906 */
[----:B------:R-:W-:Y:S05]  /*0480*/  EXIT ;  /* 0x000000000000794d */ /* 0x000fea0003800000 */
.L_x_41:
        /* <DEDUP_REMOVED lines=15> */
.L_x_51:


//--------------------- .text._Z12vec_subtractfPKfPfi --------------------------
	.section	.text._Z12vec_subtractfPKfPfi,"ax",@progbits
	.align	128
        .global         _Z12vec_subtractfPKfPfi
        .type           _Z12vec_subtractfPKfPfi,@function
        .size           _Z12vec_subtractfPKfPfi,(.L_x_52 - _Z12vec_subtractfPKfPfi)
        .other          _Z12vec_subtractfPKfPfi,@"STO_CUDA_ENTRY STV_DEFAULT"
_Z12vec_subtractfPKfPfi:
.text._Z12vec_subtractfPKfPfi:
[----:B------:R-:W-:Y:S01]  /*0000*/  LDC R1, c[0x0][0x37c] ;  /* 0x0000df00ff017b82 */ /* 0x000fe20000000800 */
[----:B------:R-:W0:Y:S07]  /*0010*/  S2R R0, SR_TID.X ;  /* 0x0000000000007919 */ /* 0x000e2e0000002100 */
[----:B------:R-:W0:Y:S01]  /*0020*/  S2UR UR4, SR_CTAID.X ;  /* 0x00000000000479c3 */ /* 0x000e220000002500 */
[----:B------:R-:W1:Y:S07]  /*0030*/  LDCU UR5, c[0x0][0x398] ;  /* 0x00007300ff0577ac */ /* 0x000e6e0008000800 */
[----:B------:R-:W0:Y:S02]  /*0040*/  LDC R11, c[0x0][0x360] ;  /* 0x0000d800ff0b7b82 */ /* 0x000e240000000800 */
[----:B0-----:R-:W-:-:S05]  /*0050*/  IMAD R0, R11, UR4, R0 ;  /* 0x000000040b007c24 */ /* 0x001fca000f8e0200 */
[----:B-1----:R-:W-:-:S13]  /*0060*/  ISETP.GE.U32.AND P0, PT, R0, UR5, PT ;  /* 0x0000000500007c0c */ /* 0x002fda000bf06070 */
[----:B------:R-:W-:Y:S05]  /*0070*/  @P0 EXIT ;  /* 0x000000000000094d */ /* 0x000fea0003800000 */
[----:B------:R-:W0:Y:S01]  /*0080*/  LDC.64 R6, c[0x0][0x388] ;  /* 0x0000e200ff067b82 */ /* 0x000e220000000a00 */
[----:B------:R-:W1:Y:S01]  /*0090*/  LDCU UR4, c[0x0][0x370] ;  /* 0x00006e00ff0477ac */ /* 0x000e620008000800 */
[----:B------:R-:W2:Y:S06]  /*00a0*/  LDCU.64 UR6, c[0x0][0x358] ;  /* 0x00006b00ff0677ac */ /* 0x000eac0008000a00 */
[----:B------:R-:W3:Y:S01]  /*00b0*/  LDC.64 R8, c[0x0][0x390] ;  /* 0x0000e400ff087b82 */ /* 0x000ee20000000a00 */
[----:B------:R-:W4:Y:S01]  /*00c0*/  LDCU UR8, c[0x0][0x380] ;  /* 0x00007000ff0877ac */ /* 0x000f220008000800 */
[----:B-1----:R-:W-:-:S07]  /*00d0*/  IMAD R11, R11, UR4, RZ ;  /* 0x000000040b0b7c24 */ /* 0x002fce000f8e02ff */
.L_x_42:
[----:B0-----:R-:W-:-:S06]  /*00e0*/  IMAD.WIDE.U32 R2, R0, 0x4, R6 ;  /* 0x0000000400027825 */ /* 0x001fcc00078e0006 */
[----:B--2---:R-:W4:Y:S01]  /*00f0*/  LDG.E R2, desc[UR6][R2.64] ;  /* 0x0000000602027981 */ /* 0x004f22000c1e1900 */
[----:B-1-3--:R-:W-:Y:S01]  /*0100*/  IMAD.WIDE.U32 R4, R0, 0x4, R8 ;  /* 0x0000000400047825 */ /* 0x00afe200078e0008 */
[----:B------:R-:W-:-:S04]  /*0110*/  IADD3 R0, PT, PT, R11, R0, RZ ;  /* 0x000000000b007210 */ /* 0x000fc80007ffe0ff */
[----:B------:R-:W-:Y:S01]  /*0120*/  ISETP.GE.U32.AND P0, PT, R0, UR5, PT ;  /* 0x0000000500007c0c */ /* 0x000fe2000bf06070 */
[----:B----4-:R-:W-:-:S05]  /*0130*/  FADD R13, -R2, UR8 ;  /* 0x00000008020d7e21 */ /* 0x010fca0008000100 */
[----:B------:R1:W-:Y:S07]  /*0140*/  STG.E desc[UR6][R4.64], R13 ;  /* 0x0000000d04007986 */ /* 0x0003ee000c101906 */
[----:B------:R-:W-:Y:S05]  /*0150*/  @!P0 BRA `(.L_x_42) ;  /* 0xfffffffc00e08947 */ /* 0x000fea000383ffff */
[----:B------:R-:W-:Y:S05]  /*0160*/  EXIT ;  /* 0x000000000000794d */ /* 0x000fea0003800000 */
.L_x_43:
        /* <DEDUP_REMOVED lines=9> */
.L_x_52:


//--------------------- .nv.global.init           --------------------------
	.section	.nv.global.init,"aw",@progbits
	.align	4
.nv.global.init:
	.type		__cudart_i2opi_f,@object
	.size		__cudart_i2opi_f,(.L_0 - __cudart_i2opi_f)
__cudart_i2opi_f:
        /*0000*/ 	.byte	0x41, 0x90, 0x43, 0x3c, 0x99, 0x95, 0x62, 0xdb, 0xc0, 0xdd, 0x34, 0xf5, 0xd1, 0x57, 0x27, 0xfc
        /*0010*/ 	.byte	0x29, 0x15, 0x44, 0x4e, 0x6e, 0x83, 0xf9, 0xa2
.L_0:


//--------------------- .nv.shared._Z12normalise_wsPffi --------------------------
	.section	.nv.shared._Z12normalise_wsPffi,"aw",@nobits
	.sectionflags	@""
	.align	16
	.zero		1024


//--------------------- .nv.shared.reserved.0     --------------------------
	.section	.nv.shared.reserved.0,"aw",@nobits
	.weak		__nv_reservedSMEM_offset_0_alias
	.size		__nv_reservedSMEM_offset_0_alias, 0, 64
	.other		__nv_reservedSMEM_offset_0_alias,@"STO_CUDA_RESERVED_SHARED STV_DEFAULT"
__nv_reservedSMEM_offset_0_alias:
	.zero		0
	.zero		64


//--------------------- .nv.shared._Z15unNormalised_wsPKffPfi --------------------------
	.section	.nv.shared._Z15unNormalised_wsPKffPfi,"aw",@nobits
	.sectionflags	@""
	.align	16
	.zero		1024


//--------------------- .nv.shared._Z10log_normalPKfffPfif --------------------------
	.section	.nv.shared._Z10log_normalPKfffPfif,"aw",@nobits
	.sectionflags	@""
	.align	16
	.zero		1024


//--------------------- .nv.shared._Z3siniPKfPf   --------------------------
	.section	.nv.shared._Z3siniPKfPf,"aw",@nobits
	.sectionflags	@""
	.align	16
	.zero		1024


//--------------------- .nv.shared._Z7get_maxPKfPfi --------------------------
	.section	.nv.shared._Z7get_maxPKfPfi,"aw",@nobits
	.sectionflags	@""
	.align	16
	.zero		1024


//--------------------- .nv.shared._Z14sum_sequentialPfiPKf --------------------------
	.section	.nv.shared._Z14sum_sequentialPfiPKf,"aw",@nobits
	.sectionflags	@""
	.align	16
	.zero		1024


//--------------------- .nv.shared._Z12vec_subtractfPKfPfi --------------------------
	.section	.nv.shared._Z12vec_subtractfPKfPfi,"aw",@nobits
	.sectionflags	@""
	.align	16
	.zero		1024


//--------------------- .nv.constant0._Z12normalise_wsPffi --------------------------
	.section	.nv.constant0._Z12normalise_wsPffi,"a",@progbits
	.sectionflags	@""
	.align	4
.nv.constant0._Z12normalise_wsPffi:
	.zero		912


//--------------------- .nv.constant0._Z15unNormalised_wsPKffPfi --------------------------
	.section	.nv.constant0._Z15unNormalised_wsPKffPfi,"a",@progbits
	.sectionflags	@""
	.align	4
.nv.constant0._Z15unNormalised_wsPKffPfi:
	.zero		924


//--------------------- .nv.constant0._Z10log_normalPKfffPfif --------------------------
	.section	.nv.constant0._Z10log_normalPKfffPfif,"a",@progbits
	.sectionflags	@""
	.align	4
.nv.constant0._Z10log_normalPKfffPfif:
	.zero		928


//--------------------- .nv.constant0._Z3siniPKfPf --------------------------
	.section	.nv.constant0._Z3siniPKfPf,"a",@progbits
	.sectionflags	@""
	.align	4
.nv.constant0._Z3siniPKfPf:
	.zero		920


//--------------------- .nv.constant0._Z7get_maxPKfPfi --------------------------
	.section	.nv.constant0._Z7get_maxPKfPfi,"a",@progbits
	.sectionflags	@""
	.align	4
.nv.constant0._Z7get_maxPKfPfi:
	.zero		916


//--------------------- .nv.constant0._Z14sum_sequentialPfiPKf --------------------------
	.section	.nv.constant0._Z14sum_sequentialPfiPKf,"a",@progbits
	.sectionflags	@""
	.align	4
.nv.constant0._Z14sum_sequentialPfiPKf:
	.zero		920


//--------------------- .nv.constant0._Z12vec_subtractfPKfPfi --------------------------
	.section	.nv.constant0._Z12vec_subtractfPKfPfi,"a",@progbits
	.sectionflags	@""
	.align	4
.nv.constant0._Z12vec_subtractfPKfPfi:
	.zero		924


//--------------------- SYMBOLS --------------------------

	.type		.nv.reservedSmem.offset0,@object
	.size		.nv.reservedSmem.offset0,0x4
	.type		.nv.reservedSmem.cap,@object
	.size		.nv.reservedSmem.cap,0x4
